	.headerflags	@"EF_CUDA_TEXMODE_UNIFIED EF_CUDA_64BIT_ADDRESS EF_CUDA_SM86 EF_CUDA_VIRTUAL_SM(EF_CUDA_SM86)"
	.elftype	@"ET_EXEC"


//--------------------- .nv.info                  --------------------------
	.section	.nv.info,"",@"SHT_CUDA_INFO"
	.align	4


	//----- nvinfo : EIATTR_REGCOUNT
	.align		4
        /*0000*/ 	.byte	0x04, 0x2f
        /*0002*/ 	.short	(.L_2 - .L_1)
	.align		4
.L_1:
        /*0004*/ 	.word	index@(triton_red_fused__to_copy_add_amax_amin_cat_clamp_mul_reciprocal_7)
        /*0008*/ 	.word	0x00000032


	//----- nvinfo : EIATTR_MIN_STACK_SIZE
	.align		4
.L_2:
        /*000c*/ 	.byte	0x04, 0x12
        /*000e*/ 	.short	(.L_4 - .L_3)
	.align		4
.L_3:
        /*0010*/ 	.word	index@(triton_red_fused__to_copy_add_amax_amin_cat_clamp_mul_reciprocal_7)
        /*0014*/ 	.word	0x00000000


	//----- nvinfo : EIATTR_FRAME_SIZE
	.align		4
.L_4:
        /*0018*/ 	.byte	0x04, 0x11
        /*001a*/ 	.short	(.L_6 - .L_5)
	.align		4
.L_5:
        /*001c*/ 	.word	index@(triton_red_fused__to_copy_add_amax_amin_cat_clamp_mul_reciprocal_7)
        /*0020*/ 	.word	0x00000000


	//----- nvinfo : EIATTR_MIN_STACK_SIZE
	.align		4
.L_6:
        /*0024*/ 	.byte	0x04, 0x12
        /*0026*/ 	.short	(.L_8 - .L_7)
	.align		4
.L_7:
        /*0028*/ 	.word	index@(triton_red_fused__to_copy_add_amax_amin_cat_clamp_mul_reciprocal_7)
        /*002c*/ 	.word	0x00000000
.L_8:


//--------------------- .nv.info.triton_red_fused__to_copy_add_amax_amin_cat_clamp_mul_reciprocal_7 --------------------------
	.section	.nv.info.triton_red_fused__to_copy_add_amax_amin_cat_clamp_mul_reciprocal_7,"",@"SHT_CUDA_INFO"
	.sectionflags	@""
	.align	4


	//----- nvinfo : EIATTR_CUDA_API_VERSION
	.align		4
        /*0000*/ 	.byte	0x04, 0x37
        /*0002*/ 	.short	(.L_10 - .L_9)
.L_9:
        /*0004*/ 	.word	0x0000007c


	//----- nvinfo : EIATTR_SW2861232_WAR
	.align		4
.L_10:
        /*0008*/ 	.byte	0x01, 0x35
	.zero		2


	//----- nvinfo : EIATTR_PARAM_CBANK
	.align		4
        /*000c*/ 	.byte	0x04, 0x0a
        /*000e*/ 	.short	(.L_12 - .L_11)
	.align		4
.L_11:
        /*0010*/ 	.word	index@(.nv.constant0.triton_red_fused__to_copy_add_amax_amin_cat_clamp_mul_reciprocal_7)
        /*0014*/ 	.short	0x0160
        /*0016*/ 	.short	0x0038


	//----- nvinfo : EIATTR_CBANK_PARAM_SIZE
	.align		4
.L_12:
        /*0018*/ 	.byte	0x03, 0x19
        /*001a*/ 	.short	0x0038


	//----- nvinfo : EIATTR_KPARAM_INFO
	.align		4
        /*001c*/ 	.byte	0x04, 0x17
        /*001e*/ 	.short	(.L_14 - .L_13)
.L_13:
        /*0020*/ 	.word	0x00000000
        /*0024*/ 	.short	0x0007
        /*0026*/ 	.short	0x0030
        /*0028*/ 	.byte	0x00, 0xf4, 0x21, 0x00


	//----- nvinfo : EIATTR_KPARAM_INFO
	.align		4
.L_14:
        /*002c*/ 	.byte	0x04, 0x17
        /*002e*/ 	.short	(.L_16 - .L_15)
.L_15:
        /*0030*/ 	.word	0x00000000
        /*0034*/ 	.short	0x0006
        /*0036*/ 	.short	0x002c
        /*0038*/ 	.byte	0x00, 0xf0, 0x11, 0x00


	//----- nvinfo : EIATTR_KPARAM_INFO
	.align		4
.L_16:
        /*003c*/ 	.byte	0x04, 0x17
        /*003e*/ 	.short	(.L_18 - .L_17)
.L_17:
        /*0040*/ 	.word	0x00000000
        /*0044*/ 	.short	0x0005
        /*0046*/ 	.short	0x0028
        /*0048*/ 	.byte	0x00, 0xf0, 0x11, 0x00


	//----- nvinfo : EIATTR_KPARAM_INFO
	.align		4
.L_18:
        /*004c*/ 	.byte	0x04, 0x17
        /*004e*/ 	.short	(.L_20 - .L_19)
.L_19:
        /*0050*/ 	.word	0x00000000
        /*0054*/ 	.short	0x0004
        /*0056*/ 	.short	0x0020
        /*0058*/ 	.byte	0x00, 0xf4, 0x21, 0x00


	//----- nvinfo : EIATTR_KPARAM_INFO
	.align		4
.L_20:
        /*005c*/ 	.byte	0x04, 0x17
        /*005e*/ 	.short	(.L_22 - .L_21)
.L_21:
        /*0060*/ 	.word	0x00000000
        /*0064*/ 	.short	0x0003
        /*0066*/ 	.short	0x0018
        /*0068*/ 	.byte	0x00, 0xf4, 0x21, 0x00


	//----- nvinfo : EIATTR_KPARAM_INFO
	.align		4
.L_22:
        /*006c*/ 	.byte	0x04, 0x17
        /*006e*/ 	.short	(.L_24 - .L_23)
.L_23:
        /*0070*/ 	.word	0x00000000
        /*0074*/ 	.short	0x0002
        /*0076*/ 	.short	0x0010
        /*0078*/ 	.byte	0x00, 0xf4, 0x21, 0x00


	//----- nvinfo : EIATTR_KPARAM_INFO
	.align		4
.L_24:
        /*007c*/ 	.byte	0x04, 0x17
        /*007e*/ 	.short	(.L_26 - .L_25)
.L_25:
        /*0080*/ 	.word	0x00000000
        /*0084*/ 	.short	0x0001
        /*0086*/ 	.short	0x0008
        /*0088*/ 	.byte	0x00, 0xf4, 0x21, 0x00


	//----- nvinfo : EIATTR_KPARAM_INFO
	.align		4
.L_26:
        /*008c*/ 	.byte	0x04, 0x17
        /*008e*/ 	.short	(.L_28 - .L_27)
.L_27:
        /*0090*/ 	.word	0x00000000
        /*0094*/ 	.short	0x0000
        /*0096*/ 	.short	0x0000
        /*0098*/ 	.byte	0x00, 0xf4, 0x21, 0x00


	//----- nvinfo : EIATTR_MAXREG_COUNT
	.align		4
.L_28:
        /*009c*/ 	.byte	0x03, 0x1b
        /*009e*/ 	.short	0x0080


	//----- nvinfo : EIATTR_COOP_GROUP_MASK_REGIDS
	.align		4
        /*00a0*/ 	.byte	0x04, 0x29
        /*00a2*/ 	.short	(.L_30 - .L_29)


	//   ....[0]....
.L_29:
        /*00a4*/ 	.word	0xffffffff


	//   ....[1]....
        /*00a8*/ 	.word	0xffffffff


	//   ....[2]....
        /*00ac*/ 	.word	0xffffffff


	//   ....[3]....
        /*00b0*/ 	.word	0xffffffff


	//   ....[4]....
        /*00b4*/ 	.word	0xffffffff


	//   ....[5]....
        /*00b8*/ 	.word	0xffffffff


	//   ....[6]....
        /*00bc*/ 	.word	0xffffffff


	//   ....[7]....
        /*00c0*/ 	.word	0xffffffff


	//   ....[8]....
        /*00c4*/ 	.word	0xffffffff


	//   ....[9]....
        /*00c8*/ 	.word	0xffffffff


	//   ....[10]....
        /*00cc*/ 	.word	0xffffffff


	//   ....[11]....
        /*00d0*/ 	.word	0xffffffff


	//   ....[12]....
        /*00d4*/ 	.word	0xffffffff


	//   ....[13]....
        /*00d8*/ 	.word	0xffffffff


	//   ....[14]....
        /*00dc*/ 	.word	0xffffffff


	//   ....[15]....
        /*00e0*/ 	.word	0xffffffff


	//   ....[16]....
        /*00e4*/ 	.word	0xffffffff


	//   ....[17]....
        /*00e8*/ 	.word	0xffffffff


	//----- nvinfo : EIATTR_COOP_GROUP_INSTR_OFFSETS
	.align		4
.L_30:
        /*00ec*/ 	.byte	0x04, 0x28
        /*00ee*/ 	.short	(.L_32 - .L_31)


	//   ....[0]....
.L_31:
        /*00f0*/ 	.word	0x00001860


	//   ....[1]....
        /*00f4*/ 	.word	0x000018a0


	//   ....[2]....
        /*00f8*/ 	.word	0x000018f0


	//   ....[3]....
        /*00fc*/ 	.word	0x00001970


	//   ....[4]....
        /*0100*/ 	.word	0x00001a40


	//   ....[5]....
        /*0104*/ 	.word	0x00001b80


	//   ....[6]....
        /*0108*/ 	.word	0x00001bc0


	//   ....[7]....
        /*010c*/ 	.word	0x00001be0


	//   ....[8]....
        /*0110*/ 	.word	0x00001c60


	//   ....[9]....
        /*0114*/ 	.word	0x00001c80


	//   ....[10]....
        /*0118*/ 	.word	0x00001cd0


	//   ....[11]....
        /*011c*/ 	.word	0x00001d00


	//   ....[12]....
        /*0120*/ 	.word	0x00001d70


	//   ....[13]....
        /*0124*/ 	.word	0x00001da0


	//   ....[14]....
        /*0128*/ 	.word	0x00001e70


	//   ....[15]....
        /*012c*/ 	.word	0x00001ed0


	//   ....[16]....
        /*0130*/ 	.word	0x00001f10


	//   ....[17]....
        /*0134*/ 	.word	0x00001f50


	//----- nvinfo : EIATTR_EXIT_INSTR_OFFSETS
	.align		4
.L_32:
        /*0138*/ 	.byte	0x04, 0x1c
        /*013a*/ 	.short	(.L_34 - .L_33)


	//   ....[0]....
.L_33:
        /*013c*/ 	.word	0x00003820


	//----- nvinfo : EIATTR_REQNTID
	.align		4
.L_34:
        /*0140*/ 	.byte	0x04, 0x10
        /*0142*/ 	.short	(.L_36 - .L_35)
.L_35:
        /*0144*/ 	.word	0x00000200
        /*0148*/ 	.word	0x00000001
        /*014c*/ 	.word	0x00000001


	//----- nvinfo : EIATTR_CRS_STACK_SIZE
	.align		4
.L_36:
        /*0150*/ 	.byte	0x04, 0x1e
        /*0152*/ 	.short	(.L_38 - .L_37)
.L_37:
        /*0154*/ 	.word	0x00000000
.L_38:


//--------------------- .nv.callgraph             --------------------------
	.section	.nv.callgraph,"",@"SHT_CUDA_CALLGRAPH"
	.align	4
	.sectionentsize	8
	.align		4
        /*0000*/ 	.word	0x00000000
	.align		4
        /*0004*/ 	.word	0xffffffff
	.align		4
        /*0008*/ 	.word	0x00000000
	.align		4
        /*000c*/ 	.word	0xfffffffe
	.align		4
        /*0010*/ 	.word	0x00000000
	.align		4
        /*0014*/ 	.word	0xfffffffd
	.align		4
        /*0018*/ 	.word	0x00000000
	.align		4
        /*001c*/ 	.word	0xfffffffc


//--------------------- .nv.rel.action            --------------------------
	.section	.nv.rel.action,"",@"SHT_CUDA_RELOCINFO"
	.align	8
	.sectionentsize	8
        /*0000*/ 	.byte	0x73, 0x00, 0x00, 0x00, 0x00, 0x00, 0x00, 0x00, 0x00, 0x00, 0x00, 0x11, 0x25, 0x00, 0x05, 0x36


//--------------------- .nv.constant4             --------------------------
	.section	.nv.constant4,"a",@progbits
	.align	8
	.align		8
.nv.constant4:
        /*0000*/ 	.dword	_$_str


//--------------------- .nv.constant0.triton_red_fused__to_copy_add_amax_amin_cat_clamp_mul_reciprocal_7 --------------------------
	.section	.nv.constant0.triton_red_fused__to_copy_add_amax_amin_cat_clamp_mul_reciprocal_7,"a",@progbits
	.sectionflags	@""
	.align	4
.nv.constant0.triton_red_fused__to_copy_add_amax_amin_cat_clamp_mul_reciprocal_7:
	.zero		408


//--------------------- .text.triton_red_fused__to_copy_add_amax_amin_cat_clamp_mul_reciprocal_7 --------------------------
	.section	.text.triton_red_fused__to_copy_add_amax_amin_cat_clamp_mul_reciprocal_7,"ax",@progbits
	.sectionflags	@"SHF_BARRIERS=1"
	.sectioninfo	@"SHI_REGISTERS=50"
	.align	128
        .global         triton_red_fused__to_copy_add_amax_amin_cat_clamp_mul_reciprocal_7
        .type           triton_red_fused__to_copy_add_amax_amin_cat_clamp_mul_reciprocal_7,@function
        .size           triton_red_fused__to_copy_add_amax_amin_cat_clamp_mul_reciprocal_7,(.L_x_46 - triton_red_fused__to_copy_add_amax_amin_cat_clamp_mul_reciprocal_7)
        .other          triton_red_fused__to_copy_add_amax_amin_cat_clamp_mul_reciprocal_7,@"STO_CUDA_ENTRY STV_DEFAULT"
triton_red_fused__to_copy_add_amax_amin_cat_clamp_mul_reciprocal_7:
.text.triton_red_fused__to_copy_add_amax_amin_cat_clamp_mul_reciprocal_7:
[----:B------:R-:W-:Y:S02]  /*0000*/  IMAD.MOV.U32 R1, RZ, RZ, c[0x0][0x28] ;  /* 0x00000a00ff017624 */ /* 0x000fe400078e00ff */
[----:B------:R-:W0:Y:S01]  /*0010*/  S2R R2, SR_TID.X ;  /* 0x0000000000027919 */ /* 0x000e220000002100 */
[----:B------:R-:W-:Y:S01]  /*0020*/  IMAD.MOV.U32 R0, RZ, RZ, 0x3000 ;  /* 0x00003000ff007424 */ /* 0x000fe200078e00ff */
[----:B------:R-:W-:Y:S01]  /*0030*/  MOV R40, RZ ;  /* 0x000000ff00287202 */ /* 0x000fe20000000f00 */
[----:B------:R-:W-:Y:S01]  /*0040*/  IMAD.MOV.U32 R31, RZ, RZ, 0x7f800000 ;  /* 0x7f800000ff1f7424 */ /* 0x000fe200078e00ff */
[----:B------:R-:W1:Y:S01]  /*0050*/  S2R R3, SR_CTAID.X ;  /* 0x0000000000037919 */ /* 0x000e620000002500 */
[----:B------:R-:W-:Y:S01]  /*0060*/  IMAD.MOV.U32 R18, RZ, RZ, -0x800000 ;  /* 0xff800000ff127424 */ /* 0x000fe200078e00ff */
[----:B------:R-:W-:Y:S01]  /*0070*/  MOV R24, 0xff800000 ;  /* 0xff80000000187802 */ /* 0x000fe20000000f00 */
[----:B------:R-:W-:Y:S01]  /*0080*/  IMAD.MOV.U32 R19, RZ, RZ, RZ ;  /* 0x000000ffff137224 */ /* 0x000fe200078e00ff */
[----:B------:R-:W-:Y:S01]  /*0090*/  MOV R33, 0x7f800000 ;  /* 0x7f80000000217802 */ /* 0x000fe20000000f00 */
[----:B------:R-:W-:Y:S01]  /*00a0*/  IMAD.MOV.U32 R20, RZ, RZ, -0x800000 ;  /* 0xff800000ff147424 */ /* 0x000fe200078e00ff */
[----:B------:R-:W-:Y:S01]  /*00b0*/  MOV R35, 0x7f800000 ;  /* 0x7f80000000237802 */ /* 0x000fe20000000f00 */
[----:B------:R-:W-:Y:S01]  /*00c0*/  IMAD.MOV.U32 R21, RZ, RZ, -0x800000 ;  /* 0xff800000ff157424 */ /* 0x000fe200078e00ff */
[----:B------:R-:W-:Y:S01]  /*00d0*/  ULDC.64 UR4, c[0x0][0x118] ;  /* 0x0000460000047ab9 */ /* 0x000fe20000000a00 */
[----:B------:R-:W-:-:S02]  /*00e0*/  IMAD.MOV.U32 R22, RZ, RZ, -0x800000 ;  /* 0xff800000ff167424 */ /* 0x000fc400078e00ff */
[----:B------:R-:W-:Y:S02]  /*00f0*/  IMAD.MOV.U32 R23, RZ, RZ, -0x800000 ;  /* 0xff800000ff177424 */ /* 0x000fe400078e00ff */
[----:B------:R-:W-:Y:S02]  /*0100*/  IMAD.MOV.U32 R25, RZ, RZ, -0x800000 ;  /* 0xff800000ff197424 */ /* 0x000fe400078e00ff */
[----:B------:R-:W-:Y:S02]  /*0110*/  IMAD.MOV.U32 R26, RZ, RZ, -0x800000 ;  /* 0xff800000ff1a7424 */ /* 0x000fe400078e00ff */
[----:B------:R-:W-:Y:S02]  /*0120*/  IMAD.MOV.U32 R32, RZ, RZ, 0x7f800000 ;  /* 0x7f800000ff207424 */ /* 0x000fe400078e00ff */
[----:B------:R-:W-:Y:S02]  /*0130*/  IMAD.MOV.U32 R28, RZ, RZ, 0x7f800000 ;  /* 0x7f800000ff1c7424 */ /* 0x000fe400078e00ff */
[----:B0-----:R-:W-:-:S02]  /*0140*/  IMAD.SHL.U32 R2, R2, 0x8, RZ ;  /* 0x0000000802027824 */ /* 0x001fc400078e00ff */
[----:B------:R-:W-:Y:S01]  /*0150*/  IMAD.MOV.U32 R29, RZ, RZ, 0x7f800000 ;  /* 0x7f800000ff1d7424 */ /* 0x000fe200078e00ff */
[C---:B-1----:R-:W-:Y:S01]  /*0160*/  ISETP.GE.AND P2, PT, R3.reuse, 0x1010, PT ;  /* 0x000010100300780c */ /* 0x042fe20003f46270 */
[----:B------:R-:W-:Y:S01]  /*0170*/  IMAD R17, R3, R0, -0xc00 ;  /* 0xfffff40003117424 */ /* 0x000fe200078e0200 */
[----:B------:R-:W-:Y:S01]  /*0180*/  LOP3.LUT R2, R2, 0xff8, RZ, 0xc0, !PT ;  /* 0x00000ff802027812 */ /* 0x000fe200078ec0ff */
[----:B------:R-:W-:Y:S02]  /*0190*/  IMAD.MOV.U32 R34, RZ, RZ, 0x7f800000 ;  /* 0x7f800000ff227424 */ /* 0x000fe400078e00ff */
[----:B------:R-:W-:Y:S01]  /*01a0*/  IMAD.MOV.U32 R30, RZ, RZ, 0x7f800000 ;  /* 0x7f800000ff1e7424 */ /* 0x000fe200078e00ff */
[----:B------:R-:W-:Y:S02]  /*01b0*/  IADD3 R16, R17, 0x4, R2 ;  /* 0x0000000411107810 */ /* 0x000fe40007ffe002 */
.L_x_22:
[----:B------:R-:W-:Y:S01]  /*01c0*/  LOP3.LUT R36, R19, R2, RZ, 0xfc, !PT ;  /* 0x0000000213247212 */ /* 0x000fe200078efcff */
[----:B------:R-:W-:Y:S01]  /*01d0*/  IMAD.MOV.U32 R39, RZ, RZ, 0x4 ;  /* 0x00000004ff277424 */ /* 0x000fe200078e00ff */
[----:B------:R-:W-:Y:S01]  /*01e0*/  CS2R R8, SRZ ;  /* 0x0000000000087805 */ /* 0x000fe2000001ff00 */
[----:B------:R-:W-:Y:S01]  /*01f0*/  CS2R R10, SRZ ;  /* 0x00000000000a7805 */ /* 0x000fe2000001ff00 */
[C---:B------:R-:W-:Y:S01]  /*0200*/  ISETP.LT.U32.AND P0, PT, R36.reuse, 0x3c00, PT ;  /* 0x00003c002400780c */ /* 0x040fe20003f01070 */
[----:B------:R-:W-:Y:S01]  /*0210*/  IMAD.IADD R4, R17, 0x1, R36 ;  /* 0x0000000111047824 */ /* 0x000fe200078e0224 */
[----:B------:R-:W-:-:S02]  /*0220*/  ISETP.GT.U32.AND P1, PT, R36, 0xbff, PT ;  /* 0x00000bff2400780c */ /* 0x000fc40003f24070 */
[----:B------:R-:W-:Y:S01]  /*0230*/  ISETP.LT.U32.AND.EX P0, PT, R40, RZ, !P2, P0 ;  /* 0x000000ff2800720c */ /* 0x000fe20005701100 */
[----:B------:R-:W-:-:S03]  /*0240*/  IMAD.WIDE R4, R4, R39, c[0x0][0x168] ;  /* 0x00005a0004047625 */ /* 0x000fc600078e0227 */
[----:B------:R-:W-:-:S13]  /*0250*/  ISETP.GT.U32.AND.EX P3, PT, R40, RZ, P0, P1 ;  /* 0x000000ff2800720c */ /* 0x000fda0000764110 */
[----:B------:R0:W2:Y:S01]  /*0260*/  @P3 LDG.E.EL.128 R8, [R4.64] ;  /* 0x0000000404083981 */ /* 0x0000a2000c2e1d00 */
[----:B------:R-:W-:Y:S01]  /*0270*/  IMAD.IADD R38, R16, 0x1, R19 ;  /* 0x0000000110267824 */ /* 0x000fe200078e0213 */
[----:B------:R-:W-:Y:S01]  /*0280*/  CS2R R12, SRZ ;  /* 0x00000000000c7805 */ /* 0x000fe2000001ff00 */
[----:B------:R-:W-:Y:S01]  /*0290*/  CS2R R14, SRZ ;  /* 0x00000000000e7805 */ /* 0x000fe2000001ff00 */
[----:B------:R-:W-:Y:S01]  /*02a0*/  ISETP.GE.U32.AND P1, PT, R36, 0xc00, PT ;  /* 0x00000c002400780c */ /* 0x000fe20003f26070 */
[----:B------:R-:W-:-:S03]  /*02b0*/  IMAD.WIDE R38, R38, R39, c[0x0][0x168] ;  /* 0x00005a0026267625 */ /* 0x000fc600078e0227 */
[----:B------:R-:W-:Y:S02]  /*02c0*/  ISETP.GE.U32.AND.EX P1, PT, R40, RZ, PT, P1 ;  /* 0x000000ff2800720c */ /* 0x000fe40003f26110 */
[----:B------:R1:W3:Y:S02]  /*02d0*/  @P3 LDG.E.EL.128 R12, [R38.64] ;  /* 0x00000004260c3981 */ /* 0x0002e4000c2e1d00 */
[C---:B------:R-:W-:Y:S01]  /*02e0*/  ISETP.LT.AND P4, PT, R3.reuse, 0x1010, !P1 ;  /* 0x000010100300780c */ /* 0x040fe20004f81270 */
[----:B------:R-:W-:Y:S02]  /*02f0*/  IMAD.MOV.U32 R37, RZ, RZ, 0x2 ;  /* 0x00000002ff257424 */ /* 0x000fe400078e00ff */
[----:B------:R-:W-:Y:S01]  /*0300*/  IMAD R36, R3, 0xc00, R36 ;  /* 0x00000c0003247824 */ /* 0x000fe200078e0224 */
[----:B0-----:R-:W-:Y:S01]  /*0310*/  CS2R R4, SRZ ;  /* 0x0000000000047805 */ /* 0x001fe2000001ff00 */
[----:B------:R-:W-:Y:S02]  /*0320*/  CS2R R6, SRZ ;  /* 0x0000000000067805 */ /* 0x000fe4000001ff00 */
[----:B------:R-:W-:-:S06]  /*0330*/  IMAD.WIDE R36, R36, R37, c[0x0][0x160] ;  /* 0x0000580024247625 */ /* 0x000fcc00078e0225 */
[----:B------:R0:W5:Y:S01]  /*0340*/  @P4 LDG.E.EL.128 R4, [R36.64] ;  /* 0x0000000424044981 */ /* 0x000162000c2e1d00 */
[----:B------:R-:W-:Y:S01]  /*0350*/  BSSY B0, `(.L_x_0) ;  /* 0x0000035000007945 */ /* 0x000fe20003800000 */
[----:B--2---:R-:W-:-:S04]  /*0360*/  FMUL R27, R8, R8 ;  /* 0x00000008081b7220 */ /* 0x004fc80000400000 */
[----:B------:R-:W-:-:S04]  /*0370*/  FMUL R27, R27, R8 ;  /* 0x000000081b1b7220 */ /* 0x000fc80000400000 */
[----:B------:R-:W-:-:S04]  /*0380*/  FFMA R27, R27, 0.044714998453855514526, R8 ;  /* 0x3d3727131b1b7823 */ /* 0x000fc80000000008 */
[----:B------:R-:W-:-:S04]  /*0390*/  FMUL R41, R27, 0.79788458347320556641 ;  /* 0x3f4c422a1b297820 */ /* 0x000fc80000400000 */
[----:B------:R-:W-:-:S05]  /*03a0*/  FADD.FTZ R42, |R41|, -RZ ;  /* 0x800000ff292a7221 */ /* 0x000fca0000010200 */
[----:B------:R-:W-:-:S13]  /*03b0*/  FSETP.GE.AND P4, PT, R42, 0.60000002384185791016, PT ;  /* 0x3f19999a2a00780b */ /* 0x000fda0003f86000 */
[----:B------:R-:W-:-:S06]  /*03c0*/  @P4 FMUL R27, R42, 2.8853900432586669922 ;  /* 0x4038aa3b2a1b4820 */ /* 0x000fcc0000400000 */
[----:B------:R-:W1:Y:S01]  /*03d0*/  @P4 MUFU.EX2 R27, R27 ;  /* 0x0000001b001b4308 */ /* 0x000e620000000800 */
[----:B------:R-:W-:Y:S01]  /*03e0*/  @!P4 MOV R0, 0x3c80f082 ;  /* 0x3c80f0820000c802 */ /* 0x000fe20000000f00 */
[----:B0-----:R-:W-:Y:S01]  /*03f0*/  @!P4 FMUL R37, R41, R41 ;  /* 0x000000292925c220 */ /* 0x001fe20000400000 */
[----:B-1----:R-:W-:-:S06]  /*0400*/  @P4 FADD R38, R27, 1 ;  /* 0x3f8000001b264421 */ /* 0x002fcc0000000000 */
[----:B------:R-:W0:Y:S01]  /*0410*/  @P4 MUFU.RCP R38, R38 ;  /* 0x0000002600264308 */ /* 0x000e220000001000 */
[----:B------:R-:W-:Y:S01]  /*0420*/  @!P4 FFMA.FTZ R0, R37, R0, -0.052303962409496307373 ;  /* 0xbd563cae2500c423 */ /* 0x000fe20000010000 */
[----:B------:R-:W-:-:S03]  /*0430*/  @P4 IMAD.MOV.U32 R39, RZ, RZ, 0x3f800000 ;  /* 0x3f800000ff274424 */ /* 0x000fc600078e00ff */
[----:B------:R-:W-:Y:S01]  /*0440*/  @!P4 FFMA.FTZ R0, R37, R0, 0.1331529766321182251 ;  /* 0x3e0859412500c423 */ /* 0x000fe20000010000 */
[----:B------:R-:W-:-:S03]  /*0450*/  @P4 FSETP.GE.AND P3, PT, R42, 9.010913848876953125, PT ;  /* 0x41102cb42a00480b */ /* 0x000fc60003f66000 */
[----:B------:R-:W-:Y:S01]  /*0460*/  @!P4 FFMA.FTZ R0, R37, R0, -0.33332768082618713379 ;  /* 0xbeaaa9ed2500c423 */ /* 0x000fe20000010000 */
[----:B0-----:R-:W-:-:S03]  /*0470*/  @P4 FFMA.FTZ R36, R38, -2, R39 ;  /* 0xc000000026244823 */ /* 0x001fc60000010027 */
[----:B------:R-:W-:Y:S02]  /*0480*/  @!P4 FFMA.FTZ R0, R37, R0, RZ ;  /* 0x000000002500c223 */ /* 0x000fe400000100ff */
[----:B------:R-:W-:-:S04]  /*0490*/  @P4 FSEL R36, R36, 1, !P3 ;  /* 0x3f80000024244808 */ /* 0x000fc80005800000 */
[--C-:B------:R-:W-:Y:S01]  /*04a0*/  @P4 LOP3.LUT R27, R36, 0x80000000, R41.reuse, 0xf8, !PT ;  /* 0x80000000241b4812 */ /* 0x100fe200078ef829 */
[----:B------:R-:W-:Y:S01]  /*04b0*/  @!P4 FFMA.FTZ R27, R41, R0, R41 ;  /* 0x00000000291bc223 */ /* 0x000fe20000010029 */
[----:B------:R-:W-:-:S04]  /*04c0*/  FMUL R0, R9, R9 ;  /* 0x0000000909007220 */ /* 0x000fc80000400000 */
[----:B------:R-:W-:-:S04]  /*04d0*/  FMUL R0, R0, R9 ;  /* 0x0000000900007220 */ /* 0x000fc80000400000 */
[----:B------:R-:W-:-:S04]  /*04e0*/  FFMA R0, R0, 0.044714998453855514526, R9 ;  /* 0x3d37271300007823 */ /* 0x000fc80000000009 */
[----:B------:R-:W-:-:S04]  /*04f0*/  FMUL R36, R0, 0.79788458347320556641 ;  /* 0x3f4c422a00247820 */ /* 0x000fc80000400000 */
[----:B------:R-:W-:-:S05]  /*0500*/  FADD.FTZ R39, |R36|, -RZ ;  /* 0x800000ff24277221 */ /* 0x000fca0000010200 */
[----:B------:R-:W-:Y:S01]  /*0510*/  FSETP.GE.AND P3, PT, R39, 0.60000002384185791016, PT ;  /* 0x3f19999a2700780b */ /* 0x000fe20003f66000 */
[----:B------:R-:W-:Y:S01]  /*0520*/  FMUL R37, R10, R10 ;  /* 0x0000000a0a257220 */ /* 0x000fe20000400000 */
[----:B------:R-:W-:-:S03]  /*0530*/  FMUL R0, R11, R11 ;  /* 0x0000000b0b007220 */ /* 0x000fc60000400000 */
[----:B------:R-:W-:Y:S01]  /*0540*/  FMUL R37, R37, R10 ;  /* 0x0000000a25257220 */ /* 0x000fe20000400000 */
[----:B------:R-:W-:Y:S01]  /*0550*/  FMUL R42, R0, R11 ;  /* 0x0000000b002a7220 */ /* 0x000fe20000400000 */
[----:B---3--:R-:W-:Y:S02]  /*0560*/  FMUL R41, R12, R12 ;  /* 0x0000000c0c297220 */ /* 0x008fe40000400000 */
[----:B------:R-:W-:-:S04]  /*0570*/  FFMA R43, R37, 0.044714998453855514526, R10 ;  /* 0x3d372713252b7823 */ /* 0x000fc8000000000a */
[----:B------:R-:W-:Y:S05]  /*0580*/  @!P3 BRA `(.L_x_1) ;  /* 0x000000a00000b947 */ /* 0x000fea0003800000 */
[C---:B------:R-:W-:Y:S01]  /*0590*/  FMUL R0, R39.reuse, 2.8853900432586669922 ;  /* 0x4038aa3b27007820 */ /* 0x040fe20000400000 */
[----:B------:R-:W-:Y:S01]  /*05a0*/  IMAD.MOV.U32 R38, RZ, RZ, 0x3f800000 ;  /* 0x3f800000ff267424 */ /* 0x000fe200078e00ff */
[----:B------:R-:W-:-:S04]  /*05b0*/  FSETP.GE.AND P3, PT, R39, 9.010913848876953125, PT ;  /* 0x41102cb42700780b */ /* 0x000fc80003f66000 */
[----:B------:R-:W0:Y:S02]  /*05c0*/  MUFU.EX2 R0, R0 ;  /* 0x0000000000007308 */ /* 0x000e240000000800 */
[----:B0-----:R-:W-:-:S06]  /*05d0*/  FADD R37, R0, 1 ;  /* 0x3f80000000257421 */ /* 0x001fcc0000000000 */
[----:B------:R-:W0:Y:S02]  /*05e0*/  MUFU.RCP R37, R37 ;  /* 0x0000002500257308 */ /* 0x000e240000001000 */
[----:B0-----:R-:W-:-:S05]  /*05f0*/  FFMA.FTZ R38, R37, -2, R38 ;  /* 0xc000000025267823 */ /* 0x001fca0000010026 */
[----:B------:R-:W-:-:S04]  /*0600*/  FSEL R39, R38, 1, !P3 ;  /* 0x3f80000026277808 */ /* 0x000fc80005800000 */
[----:B------:R-:W-:Y:S01]  /*0610*/  LOP3.LUT R36, R39, 0x80000000, R36, 0xf8, !PT ;  /* 0x8000000027247812 */ /* 0x000fe200078ef824 */
[----:B------:R-:W-:Y:S05]  /*0620*/  BRA `(.L_x_2) ;  /* 0x0000007000007947 */ /* 0x000fea0003800000 */
.L_x_1:
[----:B------:R-:W-:Y:S01]  /*0630*/  IMAD.MOV.U32 R0, RZ, RZ, 0x3c80f082 ;  /* 0x3c80f082ff007424 */ /* 0x000fe200078e00ff */
[----:B------:R-:W-:-:S04]  /*0640*/  FMUL R37, R36, R36 ;  /* 0x0000002424257220 */ /* 0x000fc80000400000 */
[----:B------:R-:W-:-:S04]  /*0650*/  FFMA.FTZ R0, R37, R0, -0.052303962409496307373 ;  /* 0xbd563cae25007423 */ /* 0x000fc80000010000 */
[----:B------:R-:W-:-:S04]  /*0660*/  FFMA.FTZ R0, R37, R0, 0.1331529766321182251 ;  /* 0x3e08594125007423 */ /* 0x000fc80000010000 */
[----:B------:R-:W-:-:S04]  /*0670*/  FFMA.FTZ R0, R37, R0, -0.33332768082618713379 ;  /* 0xbeaaa9ed25007423 */ /* 0x000fc80000010000 */
[----:B------:R-:W-:-:S04]  /*0680*/  FFMA.FTZ R37, R37, R0, RZ ;  /* 0x0000000025257223 */ /* 0x000fc800000100ff */
[----:B------:R-:W-:Y:S02]  /*0690*/  FFMA.FTZ R36, R36, R37, R36 ;  /* 0x0000002524247223 */ /* 0x000fe40000010024 */
.L_x_2:
[----:B------:R-:W-:Y:S05]  /*06a0*/  BSYNC B0 ;  /* 0x0000000000007941 */ /* 0x000fea0003800000 */
.L_x_0:
[----:B------:R-:W-:Y:S01]  /*06b0*/  FMUL R45, R43, 0.79788458347320556641 ;  /* 0x3f4c422a2b2d7820 */ /* 0x000fe20000400000 */
[----:B------:R-:W-:Y:S01]  /*06c0*/  BSSY B0, `(.L_x_3) ;  /* 0x0000018000007945 */ /* 0x000fe20003800000 */
[----:B------:R-:W-:Y:S01]  /*06d0*/  FFMA R43, R42, 0.044714998453855514526, R11 ;  /* 0x3d3727132a2b7823 */ /* 0x000fe2000000000b */
[----:B------:R-:W-:Y:S01]  /*06e0*/  FMUL R39, R41, R12 ;  /* 0x0000000c29277220 */ /* 0x000fe20000400000 */
[----:B------:R-:W-:Y:S01]  /*06f0*/  FADD.FTZ R44, |R45|, -RZ ;  /* 0x800000ff2d2c7221 */ /* 0x000fe20000010200 */
[----:B------:R-:W-:-:S04]  /*0700*/  FMUL R42, R13, R13 ;  /* 0x0000000d0d2a7220 */ /* 0x000fc80000400000 */
[----:B------:R-:W-:-:S13]  /*0710*/  FSETP.GE.AND P3, PT, R44, 0.60000002384185791016, PT ;  /* 0x3f19999a2c00780b */ /* 0x000fda0003f66000 */
        /* <DEDUP_REMOVED lines=11> */
.L_x_4:
[----:B------:R-:W-:Y:S01]  /*07d0*/  MOV R0, 0x3c80f082 ;  /* 0x3c80f08200007802 */ /* 0x000fe20000000f00 */
[----:B------:R-:W-:-:S04]  /*07e0*/  FMUL R37, R45, R45 ;  /* 0x0000002d2d257220 */ /* 0x000fc80000400000 */
[----:B------:R-:W-:-:S04]  /*07f0*/  FFMA.FTZ R0, R37, R0, -0.052303962409496307373 ;  /* 0xbd563cae25007423 */ /* 0x000fc80000010000 */
[----:B------:R-:W-:-:S04]  /*0800*/  FFMA.FTZ R0, R37, R0, 0.1331529766321182251 ;  /* 0x3e08594125007423 */ /* 0x000fc80000010000 */
[----:B------:R-:W-:-:S04]  /*0810*/  FFMA.FTZ R0, R37, R0, -0.33332768082618713379 ;  /* 0xbeaaa9ed25007423 */ /* 0x000fc80000010000 */
[----:B------:R-:W-:-:S04]  /*0820*/  FFMA.FTZ R0, R37, R0, RZ ;  /* 0x0000000025007223 */ /* 0x000fc800000100ff */
[----:B------:R-:W-:Y:S02]  /*0830*/  FFMA.FTZ R41, R45, R0, R45 ;  /* 0x000000002d297223 */ /* 0x000fe4000001002d */
.L_x_5:
[----:B------:R-:W-:Y:S05]  /*0840*/  BSYNC B0 ;  /* 0x0000000000007941 */ /* 0x000fea0003800000 */
.L_x_3:
        /* <DEDUP_REMOVED lines=18> */
.L_x_7:
[----:B------:R-:W-:Y:S01]  /*0970*/  IMAD.MOV.U32 R0, RZ, RZ, 0x3c80f082 ;  /* 0x3c80f082ff007424 */ /* 0x000fe200078e00ff */
[----:B------:R-:W-:-:S04]  /*0980*/  FMUL R37, R44, R44 ;  /* 0x0000002c2c257220 */ /* 0x000fc80000400000 */
[----:B------:R-:W-:-:S04]  /*0990*/  FFMA.FTZ R0, R37, R0, -0.052303962409496307373 ;  /* 0xbd563cae25007423 */ /* 0x000fc80000010000 */
[----:B------:R-:W-:-:S04]  /*09a0*/  FFMA.FTZ R0, R37, R0, 0.1331529766321182251 ;  /* 0x3e08594125007423 */ /* 0x000fc80000010000 */
[----:B------:R-:W-:-:S04]  /*09b0*/  FFMA.FTZ R0, R37, R0, -0.33332768082618713379 ;  /* 0xbeaaa9ed25007423 */ /* 0x000fc80000010000 */
[----:B------:R-:W-:-:S04]  /*09c0*/  FFMA.FTZ R0, R37, R0, RZ ;  /* 0x0000000025007223 */ /* 0x000fc800000100ff */
[----:B------:R-:W-:Y:S02]  /*09d0*/  FFMA.FTZ R37, R44, R0, R44 ;  /* 0x000000002c257223 */ /* 0x000fe4000001002c */
.L_x_8:
[----:B------:R-:W-:Y:S05]  /*09e0*/  BSYNC B0 ;  /* 0x0000000000007941 */ /* 0x000fea0003800000 */
.L_x_6:
[----:B------:R-:W-:Y:S01]  /*09f0*/  FMUL R46, R43, 0.79788458347320556641 ;  /* 0x3f4c422a2b2e7820 */ /* 0x000fe20000400000 */
[----:B------:R-:W-:Y:S01]  /*0a00*/  BSSY B0, `(.L_x_9) ;  /* 0x0000018000007945 */ /* 0x000fe20003800000 */
[----:B------:R-:W-:Y:S01]  /*0a10*/  FMUL R43, R39, R14 ;  /* 0x0000000e272b7220 */ /* 0x000fe20000400000 */
[----:B------:R-:W-:Y:S01]  /*0a20*/  FFMA R45, R42, 0.044714998453855514526, R13 ;  /* 0x3d3727132a2d7823 */ /* 0x000fe2000000000d */
        /* <DEDUP_REMOVED lines=14> */
.L_x_10:
[----:B------:R-:W-:Y:S01]  /*0b10*/  IMAD.MOV.U32 R0, RZ, RZ, 0x3c80f082 ;  /* 0x3c80f082ff007424 */ /* 0x000fe200078e00ff */
[----:B------:R-:W-:-:S04]  /*0b20*/  FMUL R39, R46, R46 ;  /* 0x0000002e2e277220 */ /* 0x000fc80000400000 */
[----:B------:R-:W-:-:S04]  /*0b30*/  FFMA.FTZ R0, R39, R0, -0.052303962409496307373 ;  /* 0xbd563cae27007423 */ /* 0x000fc80000010000 */
[----:B------:R-:W-:-:S04]  /*0b40*/  FFMA.FTZ R0, R39, R0, 0.1331529766321182251 ;  /* 0x3e08594127007423 */ /* 0x000fc80000010000 */
[----:B------:R-:W-:-:S04]  /*0b50*/  FFMA.FTZ R0, R39, R0, -0.33332768082618713379 ;  /* 0xbeaaa9ed27007423 */ /* 0x000fc80000010000 */
[----:B------:R-:W-:-:S04]  /*0b60*/  FFMA.FTZ R0, R39, R0, RZ ;  /* 0x0000000027007223 */ /* 0x000fc800000100ff */
[----:B------:R-:W-:Y:S02]  /*0b70*/  FFMA.FTZ R42, R46, R0, R46 ;  /* 0x000000002e2a7223 */ /* 0x000fe4000001002e */
.L_x_11:
[----:B------:R-:W-:Y:S05]  /*0b80*/  BSYNC B0 ;  /* 0x0000000000007941 */ /* 0x000fea0003800000 */
.L_x_9:
[----:B------:R-:W-:Y:S01]  /*0b90*/  FMUL R45, R45, 0.79788458347320556641 ;  /* 0x3f4c422a2d2d7820 */ /* 0x000fe20000400000 */
[----:B------:R-:W-:Y:S01]  /*0ba0*/  BSSY B0, `(.L_x_12) ;  /* 0x0000017000007945 */ /* 0x000fe20003800000 */
[----:B------:R-:W-:Y:S01]  /*0bb0*/  FMUL R44, R44, R15 ;  /* 0x0000000f2c2c7220 */ /* 0x000fe20000400000 */
[----:B------:R-:W-:Y:S01]  /*0bc0*/  FFMA R43, R43, 0.044714998453855514526, R14 ;  /* 0x3d3727132b2b7823 */ /* 0x000fe2000000000e */
[----:B------:R-:W-:-:S05]  /*0bd0*/  FADD.FTZ R46, |R45|, -RZ ;  /* 0x800000ff2d2e7221 */ /* 0x000fca0000010200 */
[----:B------:R-:W-:-:S13]  /*0be0*/  FSETP.GE.AND P3, PT, R46, 0.60000002384185791016, PT ;  /* 0x3f19999a2e00780b */ /* 0x000fda0003f66000 */
[----:B------:R-:W-:Y:S05]  /*0bf0*/  @!P3 BRA `(.L_x_13) ;  /* 0x000000a00000b947 */ /* 0x000fea0003800000 */
[C---:B------:R-:W-:Y:S01]  /*0c00*/  FMUL R0, R46.reuse, 2.8853900432586669922 ;  /* 0x4038aa3b2e007820 */ /* 0x040fe20000400000 */
[----:B------:R-:W-:Y:S02]  /*0c10*/  MOV R38, 0x3f800000 ;  /* 0x3f80000000267802 */ /* 0x000fe40000000f00 */
[----:B------:R-:W-:-:S03]  /*0c20*/  FSETP.GE.AND P3, PT, R46, 9.010913848876953125, PT ;  /* 0x41102cb42e00780b */ /* 0x000fc60003f66000 */
[----:B------:R-:W0:Y:S02]  /*0c30*/  MUFU.EX2 R0, R0 ;  /* 0x0000000000007308 */ /* 0x000e240000000800 */
[----:B0-----:R-:W-:-:S06]  /*0c40*/  FADD R39, R0, 1 ;  /* 0x3f80000000277421 */ /* 0x001fcc0000000000 */
[----:B------:R-:W0:Y:S02]  /*0c50*/  MUFU.RCP R39, R39 ;  /* 0x0000002700277308 */ /* 0x000e240000001000 */
[----:B0-----:R-:W-:-:S05]  /*0c60*/  FFMA.FTZ R38, R39, -2, R38 ;  /* 0xc000000027267823 */ /* 0x001fca0000010026 */
[----:B------:R-:W-:-:S04]  /*0c70*/  FSEL R38, R38, 1, !P3 ;  /* 0x3f80000026267808 */ /* 0x000fc80005800000 */
[----:B------:R-:W-:Y:S01]  /*0c80*/  LOP3.LUT R38, R38, 0x80000000, R45, 0xf8, !PT ;  /* 0x8000000026267812 */ /* 0x000fe200078ef82d */
[----:B------:R-:W-:Y:S05]  /*0c90*/  BRA `(.L_x_14) ;  /* 0x0000007000007947 */ /* 0x000fea0003800000 */
.L_x_13:
[----:B------:R-:W-:Y:S01]  /*0ca0*/  IMAD.MOV.U32 R0, RZ, RZ, 0x3c80f082 ;  /* 0x3c80f082ff007424 */ /* 0x000fe200078e00ff */
[----:B------:R-:W-:-:S04]  /*0cb0*/  FMUL R39, R45, R45 ;  /* 0x0000002d2d277220 */ /* 0x000fc80000400000 */
[----:B------:R-:W-:-:S04]  /*0cc0*/  FFMA.FTZ R0, R39, R0, -0.052303962409496307373 ;  /* 0xbd563cae27007423 */ /* 0x000fc80000010000 */
[----:B------:R-:W-:-:S04]  /*0cd0*/  FFMA.FTZ R0, R39, R0, 0.1331529766321182251 ;  /* 0x3e08594127007423 */ /* 0x000fc80000010000 */
[----:B------:R-:W-:-:S04]  /*0ce0*/  FFMA.FTZ R0, R39, R0, -0.33332768082618713379 ;  /* 0xbeaaa9ed27007423 */ /* 0x000fc80000010000 */
[----:B------:R-:W-:-:S04]  /*0cf0*/  FFMA.FTZ R0, R39, R0, RZ ;  /* 0x0000000027007223 */ /* 0x000fc800000100ff */
[----:B------:R-:W-:Y:S02]  /*0d00*/  FFMA.FTZ R38, R45, R0, R45 ;  /* 0x000000002d267223 */ /* 0x000fe4000001002d */
.L_x_14:
[----:B------:R-:W-:Y:S05]  /*0d10*/  BSYNC B0 ;  /* 0x0000000000007941 */ /* 0x000fea0003800000 */
.L_x_12:
[----:B------:R-:W-:Y:S01]  /*0d20*/  FMUL R45, R43, 0.79788458347320556641 ;  /* 0x3f4c422a2b2d7820 */ /* 0x000fe20000400000 */
[----:B------:R-:W-:Y:S01]  /*0d30*/  BSSY B0, `(.L_x_15) ;  /* 0x0000016000007945 */ /* 0x000fe20003800000 */
[----:B------:R-:W-:Y:S02]  /*0d40*/  FFMA R44, R44, 0.044714998453855514526, R15 ;  /* 0x3d3727132c2c7823 */ /* 0x000fe4000000000f */
[----:B------:R-:W-:-:S05]  /*0d50*/  FADD.FTZ R47, |R45|, -RZ ;  /* 0x800000ff2d2f7221 */ /* 0x000fca0000010200 */
        /* <DEDUP_REMOVED lines=12> */
.L_x_16:
[----:B------:R-:W-:Y:S01]  /*0e20*/  IMAD.MOV.U32 R0, RZ, RZ, 0x3c80f082 ;  /* 0x3c80f082ff007424 */ /* 0x000fe200078e00ff */
[----:B------:R-:W-:-:S04]  /*0e30*/  FMUL R39, R45, R45 ;  /* 0x0000002d2d277220 */ /* 0x000fc80000400000 */
[----:B------:R-:W-:-:S04]  /*0e40*/  FFMA.FTZ R0, R39, R0, -0.052303962409496307373 ;  /* 0xbd563cae27007423 */ /* 0x000fc80000010000 */
[----:B------:R-:W-:-:S04]  /*0e50*/  FFMA.FTZ R0, R39, R0, 0.1331529766321182251 ;  /* 0x3e08594127007423 */ /* 0x000fc80000010000 */
[----:B------:R-:W-:-:S04]  /*0e60*/  FFMA.FTZ R0, R39, R0, -0.33332768082618713379 ;  /* 0xbeaaa9ed27007423 */ /* 0x000fc80000010000 */
[----:B------:R-:W-:-:S04]  /*0e70*/  FFMA.FTZ R0, R39, R0, RZ ;  /* 0x0000000027007223 */ /* 0x000fc800000100ff */
[----:B------:R-:W-:Y:S02]  /*0e80*/  FFMA.FTZ R39, R45, R0, R45 ;  /* 0x000000002d277223 */ /* 0x000fe4000001002d */
.L_x_17:
[----:B------:R-:W-:Y:S05]  /*0e90*/  BSYNC B0 ;  /* 0x0000000000007941 */ /* 0x000fea0003800000 */
.L_x_15:
[----:B------:R-:W-:Y:S01]  /*0ea0*/  FMUL R43, R44, 0.79788458347320556641 ;  /* 0x3f4c422a2c2b7820 */ /* 0x000fe20000400000 */
[----:B------:R-:W-:Y:S01]  /*0eb0*/  BSSY B0, `(.L_x_18) ;  /* 0x000001d000007945 */ /* 0x000fe20003800000 */
[----:B------:R-:W-:Y:S01]  /*0ec0*/  FMUL R8, R8, 0.5 ;  /* 0x3f00000008087820 */ /* 0x000fe20000400000 */
[----:B------:R-:W-:Y:S01]  /*0ed0*/  FMUL R9, R9, 0.5 ;  /* 0x3f00000009097820 */ /* 0x000fe20000400000 */
[----:B------:R-:W-:Y:S01]  /*0ee0*/  FADD.FTZ R46, |R43|, -RZ ;  /* 0x800000ff2b2e7221 */ /* 0x000fe20000010200 */
[----:B------:R-:W-:Y:S01]  /*0ef0*/  FMUL R10, R10, 0.5 ;  /* 0x3f0000000a0a7820 */ /* 0x000fe20000400000 */
[----:B------:R-:W-:Y:S01]  /*0f00*/  FMUL R11, R11, 0.5 ;  /* 0x3f0000000b0b7820 */ /* 0x000fe20000400000 */
[----:B------:R-:W-:Y:S01]  /*0f10*/  FMUL R12, R12, 0.5 ;  /* 0x3f0000000c0c7820 */ /* 0x000fe20000400000 */
[----:B------:R-:W-:Y:S01]  /*0f20*/  FMUL R13, R13, 0.5 ;  /* 0x3f0000000d0d7820 */ /* 0x000fe20000400000 */
[----:B------:R-:W-:Y:S01]  /*0f30*/  FSETP.GE.AND P3, PT, R46, 0.60000002384185791016, PT ;  /* 0x3f19999a2e00780b */ /* 0x000fe20003f66000 */
[----:B------:R-:W-:Y:S01]  /*0f40*/  FMUL R14, R14, 0.5 ;  /* 0x3f0000000e0e7820 */ /* 0x000fe20000400000 */
[----:B------:R-:W-:-:S11]  /*0f50*/  FMUL R15, R15, 0.5 ;  /* 0x3f0000000f0f7820 */ /* 0x000fd60000400000 */
        /* <DEDUP_REMOVED lines=11> */
.L_x_19:
[----:B------:R-:W-:Y:S01]  /*1010*/  MOV R0, 0x3c80f082 ;  /* 0x3c80f08200007802 */ /* 0x000fe20000000f00 */
[----:B------:R-:W-:-:S04]  /*1020*/  FMUL R45, R43, R43 ;  /* 0x0000002b2b2d7220 */ /* 0x000fc80000400000 */
[----:B------:R-:W-:-:S04]  /*1030*/  FFMA.FTZ R0, R45, R0, -0.052303962409496307373 ;  /* 0xbd563cae2d007423 */ /* 0x000fc80000010000 */
[----:B------:R-:W-:-:S04]  /*1040*/  FFMA.FTZ R0, R45, R0, 0.1331529766321182251 ;  /* 0x3e0859412d007423 */ /* 0x000fc80000010000 */
[----:B------:R-:W-:-:S04]  /*1050*/  FFMA.FTZ R0, R45, R0, -0.33332768082618713379 ;  /* 0xbeaaa9ed2d007423 */ /* 0x000fc80000010000 */
[----:B------:R-:W-:-:S04]  /*1060*/  FFMA.FTZ R0, R45, R0, RZ ;  /* 0x000000002d007223 */ /* 0x000fc800000100ff */
[----:B------:R-:W-:Y:S02]  /*1070*/  FFMA.FTZ R43, R0, R43, R43 ;  /* 0x0000002b002b7223 */ /* 0x000fe4000001002b */
.L_x_20:
[----:B------:R-:W-:Y:S05]  /*1080*/  BSYNC B0 ;  /* 0x0000000000007941 */ /* 0x000fea0003800000 */
.L_x_18:
[----:B------:R-:W-:Y:S01]  /*1090*/  FADD R45, R41, 1 ;  /* 0x3f800000292d7421 */ /* 0x000fe20000000000 */
[----:B------:R-:W-:Y:S01]  /*10a0*/  FADD R27, R27, 1 ;  /* 0x3f8000001b1b7421 */ /* 0x000fe20000000000 */
[----:B-----5:R-:W-:Y:S01]  /*10b0*/  IMAD.U32 R41, R5, 0x10000, RZ ;  /* 0x0001000005297824 */ /* 0x020fe200078e00ff */
[----:B------:R-:W-:Y:S01]  /*10c0*/  FADD R39, R39, 1 ;  /* 0x3f80000027277421 */ /* 0x000fe20000000000 */
[----:B------:R-:W-:Y:S01]  /*10d0*/  @P1 FMUL R41, R45, R10 ;  /* 0x0000000a2d291220 */ /* 0x000fe20000400000 */
[----:B------:R-:W-:Y:S01]  /*10e0*/  FADD R45, R42, 1 ;  /* 0x3f8000002a2d7421 */ /* 0x000fe20000000000 */
[----:B------:R-:W-:Y:S01]  /*10f0*/  IMAD.U32 R10, R4, 0x10000, RZ ;  /* 0x00010000040a7824 */ /* 0x000fe200078e00ff */
[----:B------:R-:W-:Y:S01]  /*1100*/  @P1 FMUL R10, R27, R8 ;  /* 0x000000081b0a1220 */ /* 0x000fe20000400000 */
[----:B------:R-:W-:Y:S01]  /*1110*/  IMAD.U32 R27, R7, 0x10000, RZ ;  /* 0x00010000071b7824 */ /* 0x000fe200078e00ff */
[----:B------:R-:W-:Y:S01]  /*1120*/  @P1 FMUL R27, R39, R14 ;  /* 0x0000000e271b1220 */ /* 0x000fe20000400000 */
[----:B------:R-:W-:Y:S01]  /*1130*/  IMAD.U32 R0, R6, 0x10000, RZ ;  /* 0x0001000006007824 */ /* 0x000fe200078e00ff */
[----:B------:R-:W-:Y:S01]  /*1140*/  @P1 FMUL R0, R45, R12 ;  /* 0x0000000c2d001220 */ /* 0x000fe20000400000 */
[----:B------:R-:W-:Y:S01]  /*1150*/  PRMT R5, R5, 0x7632, R5 ;  /* 0x0000763205057816 */ /* 0x000fe20000000005 */
[----:B------:R-:W-:Y:S01]  /*1160*/  FADD R12, R37, 1 ;  /* 0x3f800000250c7421 */ /* 0x000fe20000000000 */
[----:B------:R-:W-:Y:S01]  /*1170*/  FSETP.GEU.AND P4, PT, R32, R27, PT ;  /* 0x0000001b2000720b */ /* 0x000fe20003f8e000 */
[----:B------:R-:W-:Y:S01]  /*1180*/  FADD R36, R36, 1 ;  /* 0x3f80000024247421 */ /* 0x000fe20000000000 */
[----:B------:R-:W-:Y:S01]  /*1190*/  FSETP.GEU.AND P5, PT, R33, R0, PT ;  /* 0x000000002100720b */ /* 0x000fe20003fae000 */
[----:B------:R-:W-:Y:S01]  /*11a0*/  FADD R38, R38, 1 ;  /* 0x3f80000026267421 */ /* 0x000fe20000000000 */
[----:B------:R-:W-:Y:S01]  /*11b0*/  SHF.L.U32 R8, R5, 0x10, RZ ;  /* 0x0000001005087819 */ /* 0x000fe200000006ff */
[----:B------:R-:W-:Y:S01]  /*11c0*/  @P1 FMUL R8, R12, R11 ;  /* 0x0000000b0c081220 */ /* 0x000fe20000400000 */
[----:B------:R-:W-:Y:S01]  /*11d0*/  PRMT R7, R7, 0x7632, R7 ;  /* 0x0000763207077816 */ /* 0x000fe20000000007 */
[----:B------:R-:W-:Y:S01]  /*11e0*/  FADD R12, R43, 1 ;  /* 0x3f8000002b0c7421 */ /* 0x000fe20000000000 */
[----:B------:R-:W-:-:S02]  /*11f0*/  FSEL R5, R32, R27, !P4 ;  /* 0x0000001b20057208 */ /* 0x000fc40006000000 */
[----:B------:R-:W-:Y:S01]  /*1200*/  FSETP.GEU.AND P4, PT, R35, R10, PT ;  /* 0x0000000a2300720b */ /* 0x000fe20003f8e000 */
[----:B------:R-:W-:Y:S01]  /*1210*/  IMAD.U32 R7, R7, 0x10000, RZ ;  /* 0x0001000007077824 */ /* 0x000fe200078e00ff */
[----:B------:R-:W-:Y:S01]  /*1220*/  FSEL R14, R33, R0, !P5 ;  /* 0x00000000210e7208 */ /* 0x000fe20006800000 */
[----:B------:R-:W-:Y:S01]  /*1230*/  @P1 FMUL R7, R12, R15 ;  /* 0x0000000f0c071220 */ /* 0x000fe20000400000 */
[----:B------:R-:W-:Y:S02]  /*1240*/  FSETP.GT.AND P5, PT, R20, R27, PT ;  /* 0x0000001b1400720b */ /* 0x000fe40003fa4000 */
[----:B------:R-:W-:Y:S02]  /*1250*/  PRMT R6, R6, 0x7632, R6 ;  /* 0x0000763206067816 */ /* 0x000fe40000000006 */
[----:B------:R-:W-:Y:S02]  /*1260*/  PRMT R4, R4, 0x7632, R4 ;  /* 0x0000763204047816 */ /* 0x000fe40000000004 */
[----:B------:R-:W-:Y:S01]  /*1270*/  FSETP.NAN.AND P3, PT, R32, R32, PT ;  /* 0x000000202000720b */ /* 0x000fe20003f68000 */
[----:B------:R-:W-:Y:S01]  /*1280*/  IMAD.U32 R6, R6, 0x10000, RZ ;  /* 0x0001000006067824 */ /* 0x000fe200078e00ff */
[----:B------:R-:W-:Y:S01]  /*1290*/  FSETP.GEU.AND P6, PT, R34, R41, PT ;  /* 0x000000292200720b */ /* 0x000fe20003fce000 */
[----:B------:R-:W-:Y:S01]  /*12a0*/  IMAD.U32 R4, R4, 0x10000, RZ ;  /* 0x0001000004047824 */ /* 0x000fe200078e00ff */
[----:B------:R-:W-:Y:S01]  /*12b0*/  FSEL R12, R35, R10, !P4 ;  /* 0x0000000a230c7208 */ /* 0x000fe20006000000 */
[----:B------:R-:W-:Y:S01]  /*12c0*/  @P1 FMUL R6, R38, R13 ;  /* 0x0000000d26061220 */ /* 0x000fe20000400000 */
[----:B------:R-:W-:Y:S01]  /*12d0*/  FSETP.NAN.AND P4, PT, R20, R20, PT ;  /* 0x000000141400720b */ /* 0x000fe20003f88000 */
[----:B------:R-:W-:Y:S01]  /*12e0*/  @P1 FMUL R4, R36, R9 ;  /* 0x0000000924041220 */ /* 0x000fe20000400000 */
[----:B------:R-:W-:-:S02]  /*12f0*/  FSEL R27, R20, R27, P5 ;  /* 0x0000001b141b7208 */ /* 0x000fc40002800000 */
[----:B------:R-:W-:Y:S02]  /*1300*/  FSETP.GT.AND P5, PT, R22, R0, PT ;  /* 0x000000001600720b */ /* 0x000fe40003fa4000 */
[----:B------:R-:W-:Y:S02]  /*1310*/  @P0 FSEL R32, R32, R5, P3 ;  /* 0x0000000520200208 */ /* 0x000fe40001800000 */
[C---:B------:R-:W-:Y:S02]  /*1320*/  FSEL R5, R34.reuse, R41, !P6 ;  /* 0x0000002922057208 */ /* 0x040fe40007000000 */
[----:B------:R-:W-:Y:S02]  /*1330*/  FSETP.NAN.AND P1, PT, R34, R34, PT ;  /* 0x000000222200720b */ /* 0x000fe40003f28000 */
[----:B------:R-:W-:Y:S02]  /*1340*/  FSETP.NAN.AND P6, PT, R35, R35, PT ;  /* 0x000000232300720b */ /* 0x000fe40003fc8000 */
[----:B------:R-:W-:-:S02]  /*1350*/  @P0 FSEL R20, R20, R27, P4 ;  /* 0x0000001b14140208 */ /* 0x000fc40002000000 */
[----:B------:R-:W-:Y:S02]  /*1360*/  FSETP.GT.AND P4, PT, R26, R10, PT ;  /* 0x0000000a1a00720b */ /* 0x000fe40003f84000 */
[----:B------:R-:W-:Y:S02]  /*1370*/  FSEL R9, R22, R0, P5 ;  /* 0x0000000016097208 */ /* 0x000fe40002800000 */
[----:B------:R-:W-:Y:S02]  /*1380*/  FSETP.GEU.AND P5, PT, R31, R7, PT ;  /* 0x000000071f00720b */ /* 0x000fe40003fae000 */
[----:B------:R-:W-:Y:S02]  /*1390*/  @P0 FSEL R34, R34, R5, P1 ;  /* 0x0000000522220208 */ /* 0x000fe40000800000 */
[----:B------:R-:W-:Y:S02]  /*13a0*/  @P0 FSEL R35, R35, R12, P6 ;  /* 0x0000000c23230208 */ /* 0x000fe40003000000 */
[----:B------:R-:W-:-:S02]  /*13b0*/  FSETP.GT.AND P6, PT, R24, R41, PT ;  /* 0x000000291800720b */ /* 0x000fc40003fc4000 */
[----:B------:R-:W-:Y:S02]  /*13c0*/  FSEL R5, R26, R10, P4 ;  /* 0x0000000a1a057208 */ /* 0x000fe40002000000 */
[----:B------:R-:W-:Y:S02]  /*13d0*/  FSETP.NAN.AND P1, PT, R22, R22, PT ;  /* 0x000000161600720b */ /* 0x000fe40003f28000 */
[C---:B------:R-:W-:Y:S02]  /*13e0*/  FSEL R0, R31.reuse, R7, !P5 ;  /* 0x000000071f007208 */ /* 0x040fe40006800000 */
[----:B------:R-:W-:Y:S02]  /*13f0*/  FSETP.NAN.AND P4, PT, R31, R31, PT ;  /* 0x0000001f1f00720b */ /* 0x000fe40003f88000 */
[----:B------:R-:W-:Y:S02]  /*1400*/  FSEL R41, R24, R41, P6 ;  /* 0x0000002918297208 */ /* 0x000fe40003000000 */
[----:B------:R-:W-:-:S02]  /*1410*/  FSETP.NAN.AND P6, PT, R26, R26, PT ;  /* 0x0000001a1a00720b */ /* 0x000fc40003fc8000 */
[----:B------:R-:W-:Y:S02]  /*1420*/  @P0 FSEL R22, R22, R9, P1 ;  /* 0x0000000916160208 */ /* 0x000fe40000800000 */
[----:B------:R-:W-:Y:S02]  /*1430*/  @P0 FSEL R31, R31, R0, P4 ;  /* 0x000000001f1f0208 */ /* 0x000fe40002000000 */
[----:B------:R-:W-:Y:S02]  /*1440*/  FSETP.NAN.AND P3, PT, R33, R33, PT ;  /* 0x000000212100720b */ /* 0x000fe40003f68000 */
[----:B------:R-:W-:Y:S02]  /*1450*/  FSETP.GT.AND P1, PT, R18, R7, PT ;  /* 0x000000071200720b */ /* 0x000fe40003f24000 */
[----:B------:R-:W-:Y:S02]  /*1460*/  FSETP.GEU.AND P4, PT, R29, R8, PT ;  /* 0x000000081d00720b */ /* 0x000fe40003f8e000 */
[----:B------:R-:W-:-:S02]  /*1470*/  FSETP.GEU.AND P5, PT, R30, R4, PT ;  /* 0x000000041e00720b */ /* 0x000fc40003fae000 */
[----:B------:R-:W-:Y:S02]  /*1480*/  @P0 FSEL R26, R26, R5, P6 ;  /* 0x000000051a1a0208 */ /* 0x000fe40003000000 */
[----:B------:R-:W-:Y:S02]  /*1490*/  @P0 FSEL R33, R33, R14, P3 ;  /* 0x0000000e21210208 */ /* 0x000fe40001800000 */
[----:B------:R-:W-:Y:S02]  /*14a0*/  FSEL R9, R18, R7, P1 ;  /* 0x0000000712097208 */ /* 0x000fe40000800000 */
[----:B------:R-:W-:Y:S02]  /*14b0*/  FSEL R0, R29, R8, !P4 ;  /* 0x000000081d007208 */ /* 0x000fe40006000000 */
[----:B------:R-:W-:Y:S02]  /*14c0*/  FSEL R5, R30, R4, !P5 ;  /* 0x000000041e057208 */ /* 0x000fe40006800000 */
[----:B------:R-:W-:-:S02]  /*14d0*/  FSETP.NAN.AND P3, PT, R24, R24, PT ;  /* 0x000000181800720b */ /* 0x000fc40003f68000 */
[C---:B------:R-:W-:Y:S02]  /*14e0*/  FSETP.NAN.AND P1, PT, R29.reuse, R29, PT ;  /* 0x0000001d1d00720b */ /* 0x040fe40003f28000 */
[----:B------:R-:W-:Y:S02]  /*14f0*/  FSETP.NAN.AND P4, PT, R30, R30, PT ;  /* 0x0000001e1e00720b */ /* 0x000fe40003f88000 */
[----:B------:R-:W-:Y:S02]  /*1500*/  FSETP.NAN.AND P5, PT, R18, R18, PT ;  /* 0x000000121200720b */ /* 0x000fe40003fa8000 */
[----:B------:R-:W-:Y:S02]  /*1510*/  FSETP.GEU.AND P6, PT, R28, R6, PT ;  /* 0x000000061c00720b */ /* 0x000fe40003fce000 */
[----:B------:R-:W-:Y:S02]  /*1520*/  @P0 FSEL R24, R24, R41, P3 ;  /* 0x0000002918180208 */ /* 0x000fe40001800000 */
[----:B------:R-:W-:-:S02]  /*1530*/  @P0 FSEL R29, R29, R0, P1 ;  /* 0x000000001d1d0208 */ /* 0x000fc40000800000 */
[----:B------:R-:W-:Y:S02]  /*1540*/  @P0 FSEL R30, R30, R5, P4 ;  /* 0x000000051e1e0208 */ /* 0x000fe40002000000 */
[----:B------:R-:W-:Y:S02]  /*1550*/  @P0 FSEL R18, R18, R9, P5 ;  /* 0x0000000912120208 */ /* 0x000fe40002800000 */
[C---:B------:R-:W-:Y:S02]  /*1560*/  FSETP.NAN.AND P3, PT, R28.reuse, R28, PT ;  /* 0x0000001c1c00720b */ /* 0x040fe40003f68000 */
[-C--:B------:R-:W-:Y:S02]  /*1570*/  FSEL R7, R28, R6.reuse, !P6 ;  /* 0x000000061c077208 */ /* 0x080fe40007000000 */
[----:B------:R-:W-:Y:S02]  /*1580*/  FSETP.GT.AND P4, PT, R21, R6, PT ;  /* 0x000000061500720b */ /* 0x000fe40003f84000 */
[----:B------:R-:W-:-:S02]  /*1590*/  FSETP.GT.AND P5, PT, R23, R8, PT ;  /* 0x000000081700720b */ /* 0x000fc40003fa4000 */
[----:B------:R-:W-:Y:S02]  /*15a0*/  IADD3 R19, P1, R19, 0x1000, RZ ;  /* 0x0000100013137810 */ /* 0x000fe40007f3e0ff */
[----:B------:R-:W-:Y:S02]  /*15b0*/  FSETP.GT.AND P6, PT, R25, R4, PT ;  /* 0x000000041900720b */ /* 0x000fe40003fc4000 */
[----:B------:R-:W-:Y:S01]  /*15c0*/  @P0 FSEL R28, R28, R7, P3 ;  /* 0x000000071c1c0208 */ /* 0x000fe20001800000 */
[----:B------:R-:W-:Y:S01]  /*15d0*/  IMAD.X R40, RZ, RZ, R40, P1 ;  /* 0x000000ffff287224 */ /* 0x000fe200008e0628 */
[----:B------:R-:W-:Y:S02]  /*15e0*/  FSEL R6, R21, R6, P4 ;  /* 0x0000000615067208 */ /* 0x000fe40002000000 */
[----:B------:R-:W-:Y:S02]  /*15f0*/  FSEL R8, R23, R8, P5 ;  /* 0x0000000817087208 */ /* 0x000fe40002800000 */
[----:B------:R-:W-:-:S02]  /*1600*/  FSETP.NAN.AND P3, PT, R21, R21, PT ;  /* 0x000000151500720b */ /* 0x000fc40003f68000 */
[----:B------:R-:W-:Y:S02]  /*1610*/  FSETP.NAN.AND P4, PT, R23, R23, PT ;  /* 0x000000171700720b */ /* 0x000fe40003f88000 */
[C---:B------:R-:W-:Y:S02]  /*1620*/  FSETP.NAN.AND P5, PT, R25.reuse, R25, PT ;  /* 0x000000191900720b */ /* 0x040fe40003fa8000 */
[----:B------:R-:W-:Y:S02]  /*1630*/  FSEL R4, R25, R4, P6 ;  /* 0x0000000419047208 */ /* 0x000fe40003000000 */
[----:B------:R-:W-:Y:S02]  /*1640*/  ISETP.GE.U32.AND P1, PT, R19, 0x3c00, PT ;  /* 0x00003c001300780c */ /* 0x000fe40003f26070 */
[----:B------:R-:W-:Y:S02]  /*1650*/  @P0 FSEL R21, R21, R6, P3 ;  /* 0x0000000615150208 */ /* 0x000fe40001800000 */
[----:B------:R-:W-:-:S02]  /*1660*/  @P0 FSEL R23, R23, R8, P4 ;  /* 0x0000000817170208 */ /* 0x000fc40002000000 */
[----:B------:R-:W-:Y:S02]  /*1670*/  @P0 FSEL R25, R25, R4, P5 ;  /* 0x0000000419190208 */ /* 0x000fe40002800000 */
[----:B------:R-:W-:-:S13]  /*1680*/  ISETP.GE.U32.AND.EX P0, PT, R40, RZ, PT, P1 ;  /* 0x000000ff2800720c */ /* 0x000fda0003f06110 */
[----:B------:R-:W-:Y:S01]  /*1690*/  @P0 CALL.REL.NOINC `(.L_x_21) ;  /* 0x0000001000000944 */ /* 0x000fe20003c00000 */
[----:B------:R-:W-:Y:S05]  /*16a0*/  BRA `(.L_x_22) ;  /* 0xffffeb1000007947 */ /* 0x000fea000383ffff */
.L_x_21:
[C---:B------:R-:W-:Y:S01]  /*16b0*/  FSETP.NAN.AND P0, PT, R35.reuse, R35, PT ;  /* 0x000000232300720b */ /* 0x040fe20003f08000 */
[----:B------:R-:W0:Y:S01]  /*16c0*/  S2R R10, SR_TID.X ;  /* 0x00000000000a7919 */ /* 0x000e220000002100 */
[-C--:B------:R-:W-:Y:S01]  /*16d0*/  FSETP.GEU.AND P1, PT, R35, R30.reuse, PT ;  /* 0x0000001e2300720b */ /* 0x080fe20003f2e000 */
[--C-:B------:R-:W-:Y:S01]  /*16e0*/  IMAD R16, R3, 0x3000, R2.reuse ;  /* 0x0000300003107824 */ /* 0x100fe200078e0202 */
[----:B------:R-:W-:Y:S01]  /*16f0*/  FSEL R30, R35, R30, P0 ;  /* 0x0000001e231e7208 */ /* 0x000fe20000000000 */
[----:B------:R-:W-:-:S03]  /*1700*/  IMAD R19, R3, 0xc00, R2 ;  /* 0x00000c0003137824 */ /* 0x000fc600078e0202 */
[----:B------:R-:W-:-:S04]  /*1710*/  FSEL R30, R35, R30, !P1 ;  /* 0x0000001e231e7208 */ /* 0x000fc80004800000 */
[C---:B------:R-:W-:Y:S02]  /*1720*/  FSETP.GEU.AND P1, PT, R30.reuse, R34, PT ;  /* 0x000000221e00720b */ /* 0x040fe40003f2e000 */
[----:B------:R-:W-:-:S11]  /*1730*/  FSETP.NAN.AND P0, PT, R30, R30, PT ;  /* 0x0000001e1e00720b */ /* 0x000fd60003f08000 */
[----:B------:R-:W-:Y:S02]  /*1740*/  @P1 FSEL R30, R30, R34, P0 ;  /* 0x000000221e1e1208 */ /* 0x000fe40000000000 */
[----:B0-----:R-:W-:Y:S02]  /*1750*/  SHF.R.U32.HI R0, RZ, 0x3, R10 ;  /* 0x00000003ff007819 */ /* 0x001fe4000001160a */
[C---:B------:R-:W-:Y:S02]  /*1760*/  FSETP.GEU.AND P1, PT, R30.reuse, R29, PT ;  /* 0x0000001d1e00720b */ /* 0x040fe40003f2e000 */
[----:B------:R-:W-:-:S11]  /*1770*/  FSETP.NAN.AND P0, PT, R30, R30, PT ;  /* 0x0000001e1e00720b */ /* 0x000fd60003f08000 */
[----:B------:R-:W-:-:S04]  /*1780*/  @P1 FSEL R30, R30, R29, P0 ;  /* 0x0000001d1e1e1208 */ /* 0x000fc80000000000 */
        /* <DEDUP_REMOVED lines=12> */
[C---:B------:R-:W-:Y:S01]  /*1850*/  FSETP.NAN.AND P0, PT, R30.reuse, R30, PT ;  /* 0x0000001e1e00720b */ /* 0x040fe20003f08000 */
[----:B------:R-:W0:Y:S02]  /*1860*/  SHFL.BFLY PT, R5, R30, 0x10, 0x1f ;  /* 0x0e001f001e057f89 */ /* 0x000e2400000e0000 */
[----:B0-----:R-:W-:-:S10]  /*1870*/  FSETP.GEU.AND P1, PT, R30, R5, PT ;  /* 0x000000051e00720b */ /* 0x001fd40003f2e000 */
[----:B------:R-:W-:-:S04]  /*1880*/  @!P0 FSEL R30, R30, R5, !P1 ;  /* 0x000000051e1e8208 */ /* 0x000fc80004800000 */
[C---:B------:R-:W-:Y:S01]  /*1890*/  FSETP.NAN.AND P0, PT, R30.reuse, R30, PT ;  /* 0x0000001e1e00720b */ /* 0x040fe20003f08000 */
[----:B------:R-:W0:Y:S02]  /*18a0*/  SHFL.BFLY PT, R5, R30, 0x8, 0x1f ;  /* 0x0d001f001e057f89 */ /* 0x000e2400000e0000 */
[----:B0-----:R-:W-:-:S13]  /*18b0*/  FSETP.GEU.AND P1, PT, R30, R5, PT ;  /* 0x000000051e00720b */ /* 0x001fda0003f2e000 */
[----:B------:R-:W-:Y:S02]  /*18c0*/  @P1 FSEL R30, R30, R5, P0 ;  /* 0x000000051e1e1208 */ /* 0x000fe40000000000 */
[C---:B------:R-:W-:Y:S02]  /*18d0*/  FSETP.NAN.AND P1, PT, R26.reuse, R26, PT ;  /* 0x0000001a1a00720b */ /* 0x040fe40003f28000 */
[CC--:B------:R-:W-:Y:S01]  /*18e0*/  FSETP.GT.AND P0, PT, R26.reuse, R25.reuse, PT ;  /* 0x000000191a00720b */ /* 0x0c0fe20003f04000 */
[----:B------:R-:W0:Y:S01]  /*18f0*/  SHFL.BFLY PT, R5, R30, 0x4, 0x1f ;  /* 0x0c801f001e057f89 */ /* 0x000e2200000e0000 */
[----:B------:R-:W-:-:S04]  /*1900*/  FSEL R25, R26, R25, P1 ;  /* 0x000000191a197208 */ /* 0x000fc80000800000 */
[----:B------:R-:W-:Y:S02]  /*1910*/  FSEL R25, R26, R25, P0 ;  /* 0x000000191a197208 */ /* 0x000fe40000000000 */
[C---:B------:R-:W-:Y:S02]  /*1920*/  FSETP.NAN.AND P0, PT, R30.reuse, R30, PT ;  /* 0x0000001e1e00720b */ /* 0x040fe40003f08000 */
[----:B------:R-:W-:Y:S02]  /*1930*/  FSETP.GT.AND P1, PT, R25, R24, PT ;  /* 0x000000181900720b */ /* 0x000fe40003f24000 */
[----:B0-----:R-:W-:-:S13]  /*1940*/  FSETP.GEU.AND P3, PT, R30, R5, PT ;  /* 0x000000051e00720b */ /* 0x001fda0003f6e000 */
[----:B------:R-:W-:Y:S02]  /*1950*/  @P3 FSEL R30, R30, R5, P0 ;  /* 0x000000051e1e3208 */ /* 0x000fe40000000000 */
[----:B------:R-:W-:-:S03]  /*1960*/  FSETP.NAN.AND P0, PT, R25, R25, PT ;  /* 0x000000191900720b */ /* 0x000fc60003f08000 */
[----:B------:R-:W0:Y:S01]  /*1970*/  SHFL.BFLY PT, R5, R30, 0x2, 0x1f ;  /* 0x0c401f001e057f89 */ /* 0x000e2200000e0000 */
[----:B------:R-:W-:-:S04]  /*1980*/  @!P1 FSEL R25, R25, R24, P0 ;  /* 0x0000001819199208 */ /* 0x000fc80000000000 */
[C---:B------:R-:W-:Y:S02]  /*1990*/  FSETP.GT.AND P0, PT, R25.reuse, R23, PT ;  /* 0x000000171900720b */ /* 0x040fe40003f04000 */
[----:B------:R-:W-:-:S11]  /*19a0*/  FSETP.NAN.AND P1, PT, R25, R25, PT ;  /* 0x000000191900720b */ /* 0x000fd60003f28000 */
[----:B------:R-:W-:Y:S02]  /*19b0*/  @!P0 FSEL R25, R25, R23, P1 ;  /* 0x0000001719198208 */ /* 0x000fe40000800000 */
[C---:B------:R-:W-:Y:S02]  /*19c0*/  FSETP.NAN.AND P0, PT, R30.reuse, R30, PT ;  /* 0x0000001e1e00720b */ /* 0x040fe40003f08000 */
[C---:B------:R-:W-:Y:S02]  /*19d0*/  FSETP.GT.AND P1, PT, R25.reuse, R22, PT ;  /* 0x000000161900720b */ /* 0x040fe40003f24000 */
[----:B0-----:R-:W-:Y:S02]  /*19e0*/  FSETP.GEU.AND P4, PT, R30, R5, PT ;  /* 0x000000051e00720b */ /* 0x001fe40003f8e000 */
[----:B------:R-:W-:-:S09]  /*19f0*/  FSETP.NAN.AND P3, PT, R25, R25, PT ;  /* 0x000000191900720b */ /* 0x000fd20003f68000 */
[----:B------:R-:W-:Y:S02]  /*1a00*/  @!P1 FSEL R25, R25, R22, P3 ;  /* 0x0000001619199208 */ /* 0x000fe40001800000 */
[----:B------:R-:W-:Y:S02]  /*1a10*/  @P4 FSEL R30, R30, R5, P0 ;  /* 0x000000051e1e4208 */ /* 0x000fe40000000000 */
[C---:B------:R-:W-:Y:S02]  /*1a20*/  FSETP.GT.AND P0, PT, R25.reuse, R21, PT ;  /* 0x000000151900720b */ /* 0x040fe40003f04000 */
[----:B------:R-:W-:Y:S01]  /*1a30*/  FSETP.NAN.AND P1, PT, R25, R25, PT ;  /* 0x000000191900720b */ /* 0x000fe20003f28000 */
[----:B------:R-:W0:Y:S01]  /*1a40*/  SHFL.BFLY PT, R5, R30, 0x1, 0x1f ;  /* 0x0c201f001e057f89 */ /* 0x000e2200000e0000 */
[----:B------:R-:W-:-:S09]  /*1a50*/  FSETP.NAN.AND P4, PT, R30, R30, PT ;  /* 0x0000001e1e00720b */ /* 0x000fd20003f88000 */
[----:B------:R-:W-:Y:S01]  /*1a60*/  @!P0 FSEL R25, R25, R21, P1 ;  /* 0x0000001519198208 */ /* 0x000fe20000800000 */
[----:B------:R-:W-:-:S03]  /*1a70*/  IMAD.MOV.U32 R21, RZ, RZ, -0x1000 ;  /* 0xfffff000ff157424 */ /* 0x000fc600078e00ff */
[C---:B------:R-:W-:Y:S02]  /*1a80*/  FSETP.GT.AND P1, PT, R25.reuse, R20, PT ;  /* 0x000000141900720b */ /* 0x040fe40003f24000 */
[----:B------:R-:W-:Y:S02]  /*1a90*/  FSETP.NAN.AND P3, PT, R25, R25, PT ;  /* 0x000000191900720b */ /* 0x000fe40003f68000 */
[----:B0-----:R-:W-:-:S09]  /*1aa0*/  FSETP.GEU.AND P0, PT, R30, R5, PT ;  /* 0x000000051e00720b */ /* 0x001fd20003f0e000 */
[----:B------:R-:W-:Y:S01]  /*1ab0*/  @!P1 FSEL R25, R25, R20, P3 ;  /* 0x0000001419199208 */ /* 0x000fe20001800000 */
[----:B------:R-:W-:Y:S01]  /*1ac0*/  IMAD.MOV.U32 R20, RZ, RZ, -0x1 ;  /* 0xffffffffff147424 */ /* 0x000fe200078e00ff */
[C---:B------:R-:W-:Y:S02]  /*1ad0*/  LOP3.LUT P1, RZ, R10.reuse, 0x1f, RZ, 0xc0, !PT ;  /* 0x0000001f0aff7812 */ /* 0x040fe4000782c0ff */
[----:B------:R-:W-:Y:S02]  /*1ae0*/  ISETP.GE.AND P3, PT, R10, 0x10, PT ;  /* 0x000000100a00780c */ /* 0x000fe40003f66270 */
[----:B------:R-:W-:Y:S02]  /*1af0*/  FSETP.GT.AND P5, PT, R25, R18, PT ;  /* 0x000000121900720b */ /* 0x000fe40003fa4000 */
[----:B------:R-:W-:Y:S02]  /*1b00*/  @P0 SEL R30, R30, R5, P4 ;  /* 0x000000051e1e0207 */ /* 0x000fe40002000000 */
[----:B------:R-:W-:-:S02]  /*1b10*/  LOP3.LUT R5, R0, 0x3c, RZ, 0xc0, !PT ;  /* 0x0000003c00057812 */ /* 0x000fc400078ec0ff */
[----:B------:R-:W-:-:S03]  /*1b20*/  FSETP.NAN.AND P0, PT, R25, R25, PT ;  /* 0x000000191900720b */ /* 0x000fc60003f08000 */
[----:B------:R-:W-:Y:S04]  /*1b30*/  @!P1 STS [R5], R30 ;  /* 0x0000001e05009388 */ /* 0x000fe80000000800 */
[----:B------:R-:W-:Y:S01]  /*1b40*/  @!P5 FSEL R25, R25, R18, P0 ;  /* 0x000000121919d208 */ /* 0x000fe20000000000 */
[----:B------:R-:W-:Y:S01]  /*1b50*/  IMAD R18, R3, 0x3c00, R2 ;  /* 0x00003c0003127824 */ /* 0x000fe200078e0202 */
[----:B------:R-:W-:Y:S02]  /*1b60*/  BAR.SYNC.DEFER_BLOCKING 0x0 ;  /* 0x0000000000007b1d */ /* 0x000fe40000010000 */
[----:B------:R-:W-:-:S04]  /*1b70*/  FSETP.NAN.AND P4, PT, R25, R25, PT ;  /* 0x000000191900720b */ /* 0x000fc80003f88000 */
[----:B------:R-:W0:Y:S04]  /*1b80*/  SHFL.BFLY PT, R0, R25, 0x10, 0x1f ;  /* 0x0e001f0019007f89 */ /* 0x000e2800000e0000 */
[----:B------:R-:W-:Y:S01]  /*1b90*/  @!P3 LDS R4, [R10.X4] ;  /* 0x000000000a04b984 */ /* 0x000fe20000004800 */
[----:B0-----:R-:W-:-:S04]  /*1ba0*/  FSETP.GT.AND P0, PT, R25, R0, PT ;  /* 0x000000001900720b */ /* 0x001fc80003f04000 */
[----:B------:R-:W-:-:S05]  /*1bb0*/  @!P4 FSEL R25, R25, R0, P0 ;  /* 0x000000001919c208 */ /* 0x000fca0000000000 */
[----:B------:R-:W0:Y:S02]  /*1bc0*/  SHFL.BFLY PT, R0, R25, 0x8, 0x1f ;  /* 0x0d001f0019007f89 */ /* 0x000e2400000e0000 */
[----:B0-----:R-:W-:Y:S02]  /*1bd0*/  FSETP.GT.AND P4, PT, R25, R0, PT ;  /* 0x000000001900720b */ /* 0x001fe40003f84000 */
[----:B------:R-:W0:Y:S01]  /*1be0*/  SHFL.BFLY PT, R7, R4, 0x8, 0x1f ;  /* 0x0d001f0004077f89 */ /* 0x000e2200000e0000 */
[C---:B------:R-:W-:Y:S02]  /*1bf0*/  FSETP.NAN.AND P0, PT, R4.reuse, R4, PT ;  /* 0x000000040400720b */ /* 0x040fe40003f08000 */
[----:B0-----:R-:W-:-:S04]  /*1c00*/  FSETP.GEU.AND P5, PT, R4, R7, PT ;  /* 0x000000070400720b */ /* 0x001fc80003fae000 */
[C---:B------:R-:W-:Y:S02]  /*1c10*/  FSEL R7, R4.reuse, R7, !P5 ;  /* 0x0000000704077208 */ /* 0x040fe40006800000 */
[C---:B------:R-:W-:Y:S02]  /*1c20*/  FSETP.NAN.AND P5, PT, R25.reuse, R25, PT ;  /* 0x000000191900720b */ /* 0x040fe40003fa8000 */
[----:B------:R-:W-:Y:S02]  /*1c30*/  FSEL R7, R4, R7, P0 ;  /* 0x0000000704077208 */ /* 0x000fe40000000000 */
[----:B------:R-:W-:Y:S02]  /*1c40*/  @!P4 FSEL R25, R25, R0, P5 ;  /* 0x000000001919c208 */ /* 0x000fe40002800000 */
[----:B------:R-:W-:Y:S01]  /*1c50*/  FSETP.NAN.AND P0, PT, R7, R7, PT ;  /* 0x000000070700720b */ /* 0x000fe20003f08000 */
[----:B------:R-:W0:Y:S01]  /*1c60*/  SHFL.BFLY PT, R0, R7, 0x4, 0x1f ;  /* 0x0c801f0007007f89 */ /* 0x000e2200000e0000 */
[----:B------:R-:W-:-:S03]  /*1c70*/  FSETP.NAN.AND P5, PT, R25, R25, PT ;  /* 0x000000191900720b */ /* 0x000fc60003fa8000 */
[----:B------:R-:W1:Y:S01]  /*1c80*/  SHFL.BFLY PT, R6, R25, 0x4, 0x1f ;  /* 0x0c801f0019067f89 */ /* 0x000e6200000e0000 */
[----:B0-----:R-:W-:Y:S02]  /*1c90*/  FSETP.GEU.AND P6, PT, R7, R0, PT ;  /* 0x000000000700720b */ /* 0x001fe40003fce000 */
[----:B-1----:R-:W-:-:S11]  /*1ca0*/  FSETP.GT.AND P4, PT, R25, R6, PT ;  /* 0x000000061900720b */ /* 0x002fd60003f84000 */
[----:B------:R-:W-:Y:S02]  /*1cb0*/  @P6 FSEL R7, R7, R0, P0 ;  /* 0x0000000007076208 */ /* 0x000fe40000000000 */
[----:B------:R-:W-:-:S03]  /*1cc0*/  @!P4 FSEL R25, R25, R6, P5 ;  /* 0x000000061919c208 */ /* 0x000fc60002800000 */
[----:B------:R-:W0:Y:S01]  /*1cd0*/  SHFL.BFLY PT, R0, R7, 0x2, 0x1f ;  /* 0x0c401f0007007f89 */ /* 0x000e2200000e0000 */
[----:B------:R-:W-:Y:S02]  /*1ce0*/  FSETP.NAN.AND P0, PT, R7, R7, PT ;  /* 0x000000070700720b */ /* 0x000fe40003f08000 */
[----:B------:R-:W-:Y:S01]  /*1cf0*/  FSETP.NAN.AND P5, PT, R25, R25, PT ;  /* 0x000000191900720b */ /* 0x000fe20003fa8000 */
[----:B------:R-:W1:Y:S01]  /*1d00*/  SHFL.BFLY PT, R4, R25, 0x2, 0x1f ;  /* 0x0c401f0019047f89 */ /* 0x000e6200000e0000 */
[----:B------:R-:W-:Y:S02]  /*1d10*/  MOV R6, 0x2 ;  /* 0x0000000200067802 */ /* 0x000fe40000000f00 */
[----:B0-----:R-:W-:Y:S02]  /*1d20*/  FSETP.GEU.AND P6, PT, R7, R0, PT ;  /* 0x000000000700720b */ /* 0x001fe40003fce000 */
[----:B-1----:R-:W-:-:S11]  /*1d30*/  FSETP.GT.AND P4, PT, R25, R4, PT ;  /* 0x000000041900720b */ /* 0x002fd60003f84000 */
[----:B------:R-:W-:Y:S02]  /*1d40*/  @P6 FSEL R7, R7, R0, P0 ;  /* 0x0000000007076208 */ /* 0x000fe40000000000 */
[C---:B------:R-:W-:Y:S02]  /*1d50*/  LOP3.LUT P0, RZ, R10.reuse, 0xf, RZ, 0xc0, !PT ;  /* 0x0000000f0aff7812 */ /* 0x040fe4000780c0ff */
[----:B------:R-:W-:Y:S01]  /*1d60*/  @!P4 FSEL R25, R25, R4, P5 ;  /* 0x000000041919c208 */ /* 0x000fe20002800000 */
[----:B------:R-:W0:Y:S01]  /*1d70*/  SHFL.BFLY PT, R0, R7, 0x1, 0x1f ;  /* 0x0c201f0007007f89 */ /* 0x000e2200000e0000 */
[----:B------:R-:W-:Y:S02]  /*1d80*/  ISETP.LT.AND P0, PT, R10, 0x10, !P0 ;  /* 0x000000100a00780c */ /* 0x000fe40004701270 */
[C---:B------:R-:W-:Y:S01]  /*1d90*/  FSETP.NAN.AND P6, PT, R7.reuse, R7, PT ;  /* 0x000000070700720b */ /* 0x040fe20003fc8000 */
[----:B------:R-:W1:Y:S01]  /*1da0*/  SHFL.BFLY PT, R4, R25, 0x1, 0x1f ;  /* 0x0c201f0019047f89 */ /* 0x000e6200000e0000 */
[----:B0-----:R-:W-:-:S02]  /*1db0*/  FSETP.GEU.AND P5, PT, R7, R0, PT ;  /* 0x000000000700720b */ /* 0x001fc40003fae000 */
[----:B-1----:R-:W-:-:S11]  /*1dc0*/  FSETP.GT.AND P4, PT, R25, R4, PT ;  /* 0x000000041900720b */ /* 0x002fd60003f84000 */
[----:B------:R-:W-:Y:S02]  /*1dd0*/  @P5 SEL R7, R7, R0, P6 ;  /* 0x0000000007075207 */ /* 0x000fe40003000000 */
[----:B------:R-:W-:-:S03]  /*1de0*/  FSETP.NAN.AND P5, PT, R25, R25, PT ;  /* 0x000000191900720b */ /* 0x000fc60003fa8000 */
[----:B------:R-:W-:Y:S01]  /*1df0*/  @P0 STS [R10.X4], R7 ;  /* 0x000000070a000388 */ /* 0x000fe20000004800 */
[----:B------:R-:W-:-:S03]  /*1e00*/  @!P4 SEL R25, R25, R4, P5 ;  /* 0x000000041919c207 */ /* 0x000fc60002800000 */
[----:B------:R-:W-:Y:S06]  /*1e10*/  BAR.SYNC.DEFER_BLOCKING 0x0 ;  /* 0x0000000000007b1d */ /* 0x000fec0000010000 */
[----:B------:R-:W-:Y:S04]  /*1e20*/  LDS R0, [RZ] ;  /* 0x00000000ff007984 */ /* 0x000fe80000000800 */
[----:B------:R-:W-:Y:S06]  /*1e30*/  BAR.SYNC.DEFER_BLOCKING 0x0 ;  /* 0x0000000000007b1d */ /* 0x000fec0000010000 */
[----:B------:R-:W-:Y:S04]  /*1e40*/  @!P1 STS [R5], R25 ;  /* 0x0000001905009388 */ /* 0x000fe80000000800 */
[----:B------:R-:W-:Y:S06]  /*1e50*/  BAR.SYNC.DEFER_BLOCKING 0x0 ;  /* 0x0000000000007b1d */ /* 0x000fec0000010000 */
[----:B------:R-:W0:Y:S04]  /*1e60*/  @!P3 LDS R8, [R10.X4] ;  /* 0x000000000a08b984 */ /* 0x000e280000004800 */
[----:B0-----:R-:W0:Y:S01]  /*1e70*/  SHFL.BFLY PT, R9, R8, 0x8, 0x1f ;  /* 0x0d001f0008097f89 */ /* 0x001e2200000e0000 */
[----:B------:R-:W-:-:S02]  /*1e80*/  FSETP.NAN.AND P3, PT, R8, R8, PT ;  /* 0x000000080800720b */ /* 0x000fc40003f68000 */
[----:B0-----:R-:W-:-:S04]  /*1e90*/  FSETP.GT.AND P1, PT, R8, R9, PT ;  /* 0x000000090800720b */ /* 0x001fc80003f24000 */
[----:B------:R-:W-:-:S04]  /*1ea0*/  FSEL R9, R8, R9, P1 ;  /* 0x0000000908097208 */ /* 0x000fc80000800000 */
[----:B------:R-:W-:-:S04]  /*1eb0*/  FSEL R9, R8, R9, P3 ;  /* 0x0000000908097208 */ /* 0x000fc80001800000 */
[C---:B------:R-:W-:Y:S01]  /*1ec0*/  FSETP.NAN.AND P3, PT, R9.reuse, R9, PT ;  /* 0x000000090900720b */ /* 0x040fe20003f68000 */
[----:B------:R-:W0:Y:S02]  /*1ed0*/  SHFL.BFLY PT, R4, R9, 0x4, 0x1f ;  /* 0x0c801f0009047f89 */ /* 0x000e2400000e0000 */
[----:B0-----:R-:W-:-:S13]  /*1ee0*/  FSETP.GT.AND P1, PT, R9, R4, PT ;  /* 0x000000040900720b */ /* 0x001fda0003f24000 */
[----:B------:R-:W-:-:S04]  /*1ef0*/  @!P1 FSEL R9, R9, R4, P3 ;  /* 0x0000000409099208 */ /* 0x000fc80001800000 */
[C---:B------:R-:W-:Y:S01]  /*1f00*/  FSETP.NAN.AND P3, PT, R9.reuse, R9, PT ;  /* 0x000000090900720b */ /* 0x040fe20003f68000 */
[----:B------:R-:W0:Y:S02]  /*1f10*/  SHFL.BFLY PT, R4, R9, 0x2, 0x1f ;  /* 0x0c401f0009047f89 */ /* 0x000e2400000e0000 */
[----:B0-----:R-:W-:-:S13]  /*1f20*/  FSETP.GT.AND P1, PT, R9, R4, PT ;  /* 0x000000040900720b */ /* 0x001fda0003f24000 */
[----:B------:R-:W-:-:S04]  /*1f30*/  @!P1 FSEL R9, R9, R4, P3 ;  /* 0x0000000409099208 */ /* 0x000fc80001800000 */
[C---:B------:R-:W-:Y:S01]  /*1f40*/  FSETP.NAN.AND P3, PT, R9.reuse, R9, PT ;  /* 0x000000090900720b */ /* 0x040fe20003f68000 */
[----:B------:R-:W0:Y:S02]  /*1f50*/  SHFL.BFLY PT, R4, R9, 0x1, 0x1f ;  /* 0x0c201f0009047f89 */ /* 0x000e2400000e0000 */
[----:B0-----:R-:W-:-:S13]  /*1f60*/  FSETP.GT.AND P1, PT, R9, R4, PT ;  /* 0x000000040900720b */ /* 0x001fda0003f24000 */
[----:B------:R-:W-:-:S05]  /*1f70*/  @!P1 SEL R9, R9, R4, P3 ;  /* 0x0000000409099207 */ /* 0x000fca0001800000 */
[----:B------:R-:W-:Y:S04]  /*1f80*/  @P0 STS [R10.X4], R9 ;  /* 0x000000090a000388 */ /* 0x000fe80000004800 */
[----:B------:R-:W-:Y:S01]  /*1f90*/  BAR.SYNC.DEFER_BLOCKING 0x0 ;  /* 0x0000000000007b1d */ /* 0x000fe20000010000 */
[----:B------:R-:W-:-:S04]  /*1fa0*/  FSETP.GE.AND P0, PT, R0, RZ, PT ;  /* 0x000000ff0000720b */ /* 0x000fc80003f06000 */
[----:B------:R-:W-:-:S05]  /*1fb0*/  FSEL R4, R0, RZ, !P0 ;  /* 0x000000ff00047208 */ /* 0x000fca0004000000 */
[----:B------:R-:W-:-:S05]  /*1fc0*/  FADD R4, RZ, -R4 ;  /* 0x80000004ff047221 */ /* 0x000fca0000000000 */
[----:B------:R-:W-:Y:S01]  /*1fd0*/  FSETP.NAN.AND P1, PT, R4, R4, PT ;  /* 0x000000040400720b */ /* 0x000fe20003f28000 */
[----:B------:R-:W0:Y:S02]  /*1fe0*/  LDS R5, [RZ] ;  /* 0x00000000ff057984 */ /* 0x000e240000000800 */
[C---:B0-----:R-:W-:Y:S02]  /*1ff0*/  FSETP.GTU.AND P0, PT, R5.reuse, RZ, PT ;  /* 0x000000ff0500720b */ /* 0x041fe40003f0c000 */
[C---:B------:R-:W-:Y:S02]  /*2000*/  F2FP.BF16.PACK_AB R0, R5.reuse, R0 ;  /* 0x000000000500723e */ /* 0x040fe400000010ff */
[----:B------:R-:W-:Y:S02]  /*2010*/  FSEL R7, R5, RZ, P0 ;  /* 0x000000ff05077208 */ /* 0x000fe40000000000 */
[----:B------:R-:W-:Y:S02]  /*2020*/  PRMT R9, R0, 0x7610, R9 ;  /* 0x0000761000097816 */ /* 0x000fe40000000009 */
[----:B------:R-:W-:-:S04]  /*2030*/  FSETP.GT.AND P0, PT, R4, R7, PT ;  /* 0x000000070400720b */ /* 0x000fc80003f04000 */
[----:B------:R-:W-:-:S05]  /*2040*/  @!P1 FSEL R4, R4, R7, P0 ;  /* 0x0000000704049208 */ /* 0x000fca0000000000 */
[----:B------:R-:W-:Y:S01]  /*2050*/  FMUL R8, R4, 0.0078740157186985015869 ;  /* 0x3c01020404087820 */ /* 0x000fe20000400000 */
[----:B------:R-:W-:-:S04]  /*2060*/  IMAD.WIDE R4, R3, R6, c[0x0][0x170] ;  /* 0x00005c0003047625 */ /* 0x000fc800078e0206 */
[C---:B------:R-:W-:Y:S01]  /*2070*/  FSETP.GT.AND P0, PT, R8.reuse, 9.9999997473787516356e-06, PT ;  /* 0x3727c5ac0800780b */ /* 0x040fe20003f04000 */
[----:B------:R-:W-:Y:S01]  /*2080*/  IMAD.WIDE R6, R3, R6, c[0x0][0x178] ;  /* 0x00005e0003067625 */ /* 0x000fe200078e0206 */
[----:B------:R-:W-:-:S11]  /*2090*/  FSETP.NAN.AND P1, PT, R8, R8, PT ;  /* 0x000000080800720b */ /* 0x000fd60003f28000 */
[----:B------:R-:W-:Y:S02]  /*20a0*/  @!P0 FSEL R8, R8, 9.9999997473787516356e-06, P1 ;  /* 0x3727c5ac08088808 */ /* 0x000fe40000800000 */
[----:B------:R-:W-:Y:S02]  /*20b0*/  LOP3.LUT P0, RZ, R10, 0x1ff, RZ, 0xc0, !PT ;  /* 0x000001ff0aff7812 */ /* 0x000fe4000780c0ff */
[C---:B------:R-:W-:Y:S02]  /*20c0*/  FSETP.GT.AND P1, PT, |R8|.reuse, 8.50705917302346158658e+37, PT ;  /* 0x7e8000000800780b */ /* 0x040fe40003f24200 */
[----:B------:R-:W-:Y:S02]  /*20d0*/  ISETP.LT.AND P0, PT, R3, 0x1010, !P0 ;  /* 0x000010100300780c */ /* 0x000fe40004701270 */
[----:B------:R-:W-:Y:S02]  /*20e0*/  FSETP.GEU.AND P3, PT, |R8|, 1.175494350822287508e-38, PT ;  /* 0x008000000800780b */ /* 0x000fe40003f6e200 */
[----:B------:R-:W-:Y:S01]  /*20f0*/  PRMT R10, R0, 0x7632, R10 ;  /* 0x00007632000a7816 */ /* 0x000fe2000000000a */
[----:B------:R-:W-:-:S05]  /*2100*/  IMAD.MOV.U32 R0, RZ, RZ, 0x3f800000 ;  /* 0x3f800000ff007424 */ /* 0x000fca00078e00ff */
[----:B------:R-:W-:Y:S01]  /*2110*/  FSEL R0, R0, 0.25, !P1 ;  /* 0x3e80000000007808 */ /* 0x000fe20004800000 */
[----:B------:R-:W-:Y:S02]  /*2120*/  @P1 FMUL R8, R8, 0.25 ;  /* 0x3e80000008081820 */ /* 0x000fe40000400000 */
[----:B------:R0:W-:Y:S02]  /*2130*/  @P0 STG.E.U16 [R4.64], R9 ;  /* 0x0000000904000986 */ /* 0x0001e4000c101504 */
[----:B------:R-:W-:Y:S01]  /*2140*/  @!P3 FMUL R8, R8, 16777216 ;  /* 0x4b8000000808b820 */ /* 0x000fe20000400000 */
[----:B------:R-:W-:Y:S01]  /*2150*/  @!P3 FMUL R0, R0, 16777216 ;  /* 0x4b8000000000b820 */ /* 0x000fe20000400000 */
[----:B------:R0:W-:Y:S02]  /*2160*/  @P0 STG.E.U16 [R6.64], R10 ;  /* 0x0000000a06000986 */ /* 0x0001e4000c101504 */
[----:B------:R-:W1:Y:S02]  /*2170*/  MUFU.RCP R17, R8 ;  /* 0x0000000800117308 */ /* 0x000e640000001000 */
[----:B01----:R-:W-:-:S06]  /*2180*/  FMUL R17, R17, R0 ;  /* 0x0000000011117220 */ /* 0x003fcc0000400000 */
.L_x_44:
[--C-:B------:R-:W-:Y:S01]  /*2190*/  IADD3 R0, P1, P3, R2, 0x1000, R21.reuse ;  /* 0x0000100002007810 */ /* 0x100fe20007b3e015 */
[----:B------:R-:W-:Y:S01]  /*21a0*/  IMAD.IADD R24, R16, 0x1, R21 ;  /* 0x0000000110187824 */ /* 0x000fe200078e0215 */
[----:B------:R-:W-:Y:S01]  /*21b0*/  MOV R25, 0x4 ;  /* 0x0000000400197802 */ /* 0x000fe20000000f00 */
[----:B------:R-:W-:Y:S01]  /*21c0*/  CS2R R4, SRZ ;  /* 0x0000000000047805 */ /* 0x000fe2000001ff00 */
[----:B------:R-:W-:Y:S01]  /*21d0*/  ISETP.LT.U32.AND P0, PT, R0, 0x3c00, PT ;  /* 0x00003c000000780c */ /* 0x000fe20003f01070 */
[----:B------:R-:W-:Y:S01]  /*21e0*/  CS2R R6, SRZ ;  /* 0x0000000000067805 */ /* 0x000fe2000001ff00 */
[----:B------:R-:W-:-:S02]  /*21f0*/  IADD3.X R8, RZ, RZ, R20, P1, P3 ;  /* 0x000000ffff087210 */ /* 0x000fc40000fe6414 */
[----:B------:R-:W-:Y:S02]  /*2200*/  ISETP.GT.U32.AND P1, PT, R0, 0xbff, PT ;  /* 0x00000bff0000780c */ /* 0x000fe40003f24070 */
[----:B------:R-:W-:Y:S02]  /*2210*/  ISETP.LT.U32.AND.EX P0, PT, R8, RZ, !P2, P0 ;  /* 0x000000ff0800720c */ /* 0x000fe40005701100 */
[----:B------:R-:W-:Y:S02]  /*2220*/  IADD3 R12, R24, 0x400, RZ ;  /* 0x00000400180c7810 */ /* 0x000fe40007ffe0ff */
[----:B------:R-:W-:-:S03]  /*2230*/  ISETP.GT.U32.AND.EX P3, PT, R8, RZ, P0, P1 ;  /* 0x000000ff0800720c */ /* 0x000fc60000764110 */
[----:B------:R-:W-:-:S10]  /*2240*/  IMAD.WIDE R12, R12, R25, c[0x0][0x168] ;  /* 0x00005a000c0c7625 */ /* 0x000fd400078e0219 */
[----:B------:R0:W2:Y:S01]  /*2250*/  @P3 LDG.E.EL.128 R4, [R12.64] ;  /* 0x000000040c043981 */ /* 0x0000a2000c2e1d00 */
[----:B------:R-:W-:Y:S01]  /*2260*/  ISETP.GE.U32.AND P1, PT, R0, 0xc00, PT ;  /* 0x00000c000000780c */ /* 0x000fe20003f26070 */
[----:B------:R-:W-:Y:S01]  /*2270*/  CS2R R10, SRZ ;  /* 0x00000000000a7805 */ /* 0x000fe2000001ff00 */
[----:B------:R-:W-:Y:S02]  /*2280*/  IADD3 R24, R24, 0x404, RZ ;  /* 0x0000040418187810 */ /* 0x000fe40007ffe0ff */
[----:B------:R-:W-:Y:S02]  /*2290*/  ISETP.GE.U32.AND.EX P1, PT, R8, RZ, PT, P1 ;  /* 0x000000ff0800720c */ /* 0x000fe40003f26110 */
[----:B------:R-:W-:Y:S01]  /*22a0*/  CS2R R8, SRZ ;  /* 0x0000000000087805 */ /* 0x000fe2000001ff00 */
[----:B------:R-:W-:Y:S01]  /*22b0*/  IMAD.WIDE R24, R24, R25, c[0x0][0x168] ;  /* 0x00005a0018187625 */ /* 0x000fe200078e0219 */
[----:B------:R-:W-:-:S04]  /*22c0*/  ISETP.LT.AND P4, PT, R3, 0x1010, !P1 ;  /* 0x000010100300780c */ /* 0x000fc80004f81270 */
[----:B------:R1:W3:Y:S01]  /*22d0*/  @P3 LDG.E.EL.128 R8, [R24.64] ;  /* 0x0000000418083981 */ /* 0x0002e2000c2e1d00 */
[----:B------:R-:W-:Y:S01]  /*22e0*/  IADD3 R22, R19, 0x1000, R21 ;  /* 0x0000100013167810 */ /* 0x000fe20007ffe015 */
[----:B------:R-:W-:Y:S01]  /*22f0*/  IMAD.MOV.U32 R23, RZ, RZ, 0x2 ;  /* 0x00000002ff177424 */ /* 0x000fe200078e00ff */
[----:B0-----:R-:W-:Y:S01]  /*2300*/  CS2R R12, SRZ ;  /* 0x00000000000c7805 */ /* 0x001fe2000001ff00 */
[----:B------:R-:W-:Y:S02]  /*2310*/  CS2R R14, SRZ ;  /* 0x00000000000e7805 */ /* 0x000fe4000001ff00 */
[----:B------:R-:W-:-:S05]  /*2320*/  IMAD.WIDE R22, R22, R23, c[0x0][0x160] ;  /* 0x0000580016167625 */ /* 0x000fca00078e0217 */
[----:B------:R0:W5:Y:S01]  /*2330*/  @P4 LDG.E.EL.128 R12, [R22.64] ;  /* 0x00000004160c4981 */ /* 0x000162000c2e1d00 */
[----:B------:R-:W-:Y:S01]  /*2340*/  BSSY B0, `(.L_x_23) ;  /* 0x0000035000007945 */ /* 0x000fe20003800000 */
[----:B--2---:R-:W-:Y:S01]  /*2350*/  FMUL R27, R4, R4 ;  /* 0x00000004041b7220 */ /* 0x004fe20000400000 */
[----:B------:R-:W-:-:S03]  /*2360*/  FMUL R0, R5, R5 ;  /* 0x0000000505007220 */ /* 0x000fc60000400000 */
[----:B------:R-:W-:Y:S01]  /*2370*/  FMUL R27, R27, R4 ;  /* 0x000000041b1b7220 */ /* 0x000fe20000400000 */
[----:B------:R-:W-:-:S03]  /*2380*/  FMUL R0, R0, R5 ;  /* 0x0000000500007220 */ /* 0x000fc60000400000 */
[----:B------:R-:W-:Y:S01]  /*2390*/  FFMA R27, R27, 0.044714998453855514526, R4 ;  /* 0x3d3727131b1b7823 */ /* 0x000fe20000000004 */
[----:B------:R-:W-:-:S03]  /*23a0*/  FFMA R26, R0, 0.044714998453855514526, R5 ;  /* 0x3d372713001a7823 */ /* 0x000fc60000000005 */
[----:B------:R-:W-:Y:S01]  /*23b0*/  FMUL R27, R27, 0.79788458347320556641 ;  /* 0x3f4c422a1b1b7820 */ /* 0x000fe20000400000 */
[----:B------:R-:W-:-:S03]  /*23c0*/  FMUL R29, R26, 0.79788458347320556641 ;  /* 0x3f4c422a1a1d7820 */ /* 0x000fc60000400000 */
[----:B------:R-:W-:-:S05]  /*23d0*/  FADD.FTZ R28, |R27|, -RZ ;  /* 0x800000ff1b1c7221 */ /* 0x000fca0000010200 */
[----:B------:R-:W-:-:S13]  /*23e0*/  FSETP.GE.AND P4, PT, R28, 0.60000002384185791016, PT ;  /* 0x3f19999a1c00780b */ /* 0x000fda0003f86000 */
[C---:B-1----:R-:W-:Y:S01]  /*23f0*/  @P4 FMUL R24, R28.reuse, 2.8853900432586669922 ;  /* 0x4038aa3b1c184820 */ /* 0x042fe20000400000 */
[----:B0-----:R-:W-:Y:S01]  /*2400*/  @P4 IMAD.MOV.U32 R22, RZ, RZ, 0x3f800000 ;  /* 0x3f800000ff164424 */ /* 0x001fe200078e00ff */
[----:B------:R-:W-:Y:S01]  /*2410*/  @!P4 FMUL R23, R27, R27 ;  /* 0x0000001b1b17c220 */ /* 0x000fe20000400000 */
[----:B------:R-:W-:Y:S01]  /*2420*/  @!P4 IMAD.MOV.U32 R30, RZ, RZ, 0x3c80f082 ;  /* 0x3c80f082ff1ec424 */ /* 0x000fe200078e00ff */
[----:B------:R-:W-:Y:S01]  /*2430*/  @P4 FSETP.GE.AND P3, PT, R28, 9.010913848876953125, PT ;  /* 0x41102cb41c00480b */ /* 0x000fe20003f66000 */
[----:B------:R-:W-:Y:S01]  /*2440*/  FADD.FTZ R28, |R29|, -RZ ;  /* 0x800000ff1d1c7221 */ /* 0x000fe20000010200 */
[----:B------:R-:W0:Y:S01]  /*2450*/  @P4 MUFU.EX2 R24, R24 ;  /* 0x0000001800184308 */ /* 0x000e220000000800 */
[----:B------:R-:W-:-:S04]  /*2460*/  @!P4 FFMA.FTZ R0, R23, R30, -0.052303962409496307373 ;  /* 0xbd563cae1700c423 */ /* 0x000fc8000001001e */
[----:B------:R-:W-:-:S04]  /*2470*/  @!P4 FFMA.FTZ R0, R23, R0, 0.1331529766321182251 ;  /* 0x3e0859411700c423 */ /* 0x000fc80000010000 */
[----:B------:R-:W-:-:S04]  /*2480*/  @!P4 FFMA.FTZ R0, R23, R0, -0.33332768082618713379 ;  /* 0xbeaaa9ed1700c423 */ /* 0x000fc80000010000 */
[----:B------:R-:W-:Y:S01]  /*2490*/  @!P4 FFMA.FTZ R0, R23, R0, RZ ;  /* 0x000000001700c223 */ /* 0x000fe200000100ff */
[----:B0-----:R-:W-:Y:S01]  /*24a0*/  @P4 FADD R25, R24, 1 ;  /* 0x3f80000018194421 */ /* 0x001fe20000000000 */
[----:B------:R-:W-:-:S04]  /*24b0*/  FMUL R24, R7, R7 ;  /* 0x0000000707187220 */ /* 0x000fc80000400000 */
[----:B------:R-:W-:Y:S01]  /*24c0*/  FMUL R26, R24, R7 ;  /* 0x00000007181a7220 */ /* 0x000fe20000400000 */
[----:B------:R-:W0:Y:S02]  /*24d0*/  @P4 MUFU.RCP R25, R25 ;  /* 0x0000001900194308 */ /* 0x000e240000001000 */
[----:B0-----:R-:W-:Y:S01]  /*24e0*/  @P4 FFMA.FTZ R22, R25, -2, R22 ;  /* 0xc000000019164823 */ /* 0x001fe20000010016 */
[----:B------:R-:W-:-:S04]  /*24f0*/  FMUL R25, R6, R6 ;  /* 0x0000000606197220 */ /* 0x000fc80000400000 */
[----:B------:R-:W-:Y:S01]  /*2500*/  @P4 FSEL R22, R22, 1, !P3 ;  /* 0x3f80000016164808 */ /* 0x000fe20005800000 */
[----:B------:R-:W-:Y:S01]  /*2510*/  FMUL R25, R25, R6 ;  /* 0x0000000619197220 */ /* 0x000fe20000400000 */
[----:B------:R-:W-:Y:S02]  /*2520*/  FSETP.GE.AND P3, PT, R28, 0.60000002384185791016, PT ;  /* 0x3f19999a1c00780b */ /* 0x000fe40003f66000 */
[--C-:B------:R-:W-:Y:S01]  /*2530*/  @P4 LOP3.LUT R22, R22, 0x80000000, R27.reuse, 0xf8, !PT ;  /* 0x8000000016164812 */ /* 0x100fe200078ef81b */
[----:B------:R-:W-:Y:S01]  /*2540*/  @!P4 FFMA.FTZ R22, R27, R0, R27 ;  /* 0x000000001b16c223 */ /* 0x000fe2000001001b */
[----:B---3--:R-:W-:Y:S01]  /*2550*/  FMUL R27, R8, R8 ;  /* 0x00000008081b7220 */ /* 0x008fe20000400000 */
[----:B------:R-:W-:-:S08]  /*2560*/  FFMA R25, R25, 0.044714998453855514526, R6 ;  /* 0x3d37271319197823 */ /* 0x000fd00000000006 */
        /* <DEDUP_REMOVED lines=11> */
.L_x_24:
[----:B------:R-:W-:Y:S01]  /*2620*/  MOV R0, 0x3c80f082 ;  /* 0x3c80f08200007802 */ /* 0x000fe20000000f00 */
[----:B------:R-:W-:-:S04]  /*2630*/  FMUL R23, R29, R29 ;  /* 0x0000001d1d177220 */ /* 0x000fc80000400000 */
[----:B------:R-:W-:-:S04]  /*2640*/  FFMA.FTZ R0, R23, R0, -0.052303962409496307373 ;  /* 0xbd563cae17007423 */ /* 0x000fc80000010000 */
[----:B------:R-:W-:-:S04]  /*2650*/  FFMA.FTZ R0, R23, R0, 0.1331529766321182251 ;  /* 0x3e08594117007423 */ /* 0x000fc80000010000 */
[----:B------:R-:W-:-:S04]  /*2660*/  FFMA.FTZ R0, R23, R0, -0.33332768082618713379 ;  /* 0xbeaaa9ed17007423 */ /* 0x000fc80000010000 */
[----:B------:R-:W-:-:S04]  /*2670*/  FFMA.FTZ R0, R23, R0, RZ ;  /* 0x0000000017007223 */ /* 0x000fc800000100ff */
[----:B------:R-:W-:Y:S02]  /*2680*/  FFMA.FTZ R23, R29, R0, R29 ;  /* 0x000000001d177223 */ /* 0x000fe4000001001d */
.L_x_25:
[----:B------:R-:W-:Y:S05]  /*2690*/  BSYNC B0 ;  /* 0x0000000000007941 */ /* 0x000fea0003800000 */
.L_x_23:
        /* <DEDUP_REMOVED lines=18> */
.L_x_27:
[----:B------:R-:W-:Y:S01]  /*27c0*/  IMAD.MOV.U32 R0, RZ, RZ, 0x3c80f082 ;  /* 0x3c80f082ff007424 */ /* 0x000fe200078e00ff */
[----:B------:R-:W-:-:S04]  /*27d0*/  FMUL R25, R29, R29 ;  /* 0x0000001d1d197220 */ /* 0x000fc80000400000 */
[----:B------:R-:W-:-:S04]  /*27e0*/  FFMA.FTZ R0, R25, R0, -0.052303962409496307373 ;  /* 0xbd563cae19007423 */ /* 0x000fc80000010000 */
[----:B------:R-:W-:-:S04]  /*27f0*/  FFMA.FTZ R0, R25, R0, 0.1331529766321182251 ;  /* 0x3e08594119007423 */ /* 0x000fc80000010000 */
[----:B------:R-:W-:-:S04]  /*2800*/  FFMA.FTZ R0, R25, R0, -0.33332768082618713379 ;  /* 0xbeaaa9ed19007423 */ /* 0x000fc80000010000 */
[----:B------:R-:W-:-:S04]  /*2810*/  FFMA.FTZ R0, R25, R0, RZ ;  /* 0x0000000019007223 */ /* 0x000fc800000100ff */
[----:B------:R-:W-:Y:S02]  /*2820*/  FFMA.FTZ R24, R29, R0, R29 ;  /* 0x000000001d187223 */ /* 0x000fe4000001001d */
.L_x_28:
[----:B------:R-:W-:Y:S05]  /*2830*/  BSYNC B0 ;  /* 0x0000000000007941 */ /* 0x000fea0003800000 */
.L_x_26:
        /* <DEDUP_REMOVED lines=18> */
.L_x_30:
[----:B------:R-:W-:Y:S01]  /*2960*/  IMAD.MOV.U32 R0, RZ, RZ, 0x3c80f082 ;  /* 0x3c80f082ff007424 */ /* 0x000fe200078e00ff */
[----:B------:R-:W-:-:S04]  /*2970*/  FMUL R25, R30, R30 ;  /* 0x0000001e1e197220 */ /* 0x000fc80000400000 */
[----:B------:R-:W-:-:S04]  /*2980*/  FFMA.FTZ R0, R25, R0, -0.052303962409496307373 ;  /* 0xbd563cae19007423 */ /* 0x000fc80000010000 */
[----:B------:R-:W-:-:S04]  /*2990*/  FFMA.FTZ R0, R25, R0, 0.1331529766321182251 ;  /* 0x3e08594119007423 */ /* 0x000fc80000010000 */
[----:B------:R-:W-:-:S04]  /*29a0*/  FFMA.FTZ R0, R25, R0, -0.33332768082618713379 ;  /* 0xbeaaa9ed19007423 */ /* 0x000fc80000010000 */
[----:B------:R-:W-:-:S04]  /*29b0*/  FFMA.FTZ R0, R25, R0, RZ ;  /* 0x0000000019007223 */ /* 0x000fc800000100ff */
[----:B------:R-:W-:Y:S02]  /*29c0*/  FFMA.FTZ R25, R30, R0, R30 ;  /* 0x000000001e197223 */ /* 0x000fe4000001001e */
.L_x_31:
[----:B------:R-:W-:Y:S05]  /*29d0*/  BSYNC B0 ;  /* 0x0000000000007941 */ /* 0x000fea0003800000 */
.L_x_29:
        /* <DEDUP_REMOVED lines=18> */
.L_x_33:
[----:B------:R-:W-:Y:S01]  /*2b00*/  IMAD.MOV.U32 R0, RZ, RZ, 0x3c80f082 ;  /* 0x3c80f082ff007424 */ /* 0x000fe200078e00ff */
[----:B------:R-:W-:-:S04]  /*2b10*/  FMUL R27, R31, R31 ;  /* 0x0000001f1f1b7220 */ /* 0x000fc80000400000 */
[----:B------:R-:W-:-:S04]  /*2b20*/  FFMA.FTZ R0, R27, R0, -0.052303962409496307373 ;  /* 0xbd563cae1b007423 */ /* 0x000fc80000010000 */
[----:B------:R-:W-:-:S04]  /*2b30*/  FFMA.FTZ R0, R27, R0, 0.1331529766321182251 ;  /* 0x3e0859411b007423 */ /* 0x000fc80000010000 */
[----:B------:R-:W-:-:S04]  /*2b40*/  FFMA.FTZ R0, R27, R0, -0.33332768082618713379 ;  /* 0xbeaaa9ed1b007423 */ /* 0x000fc80000010000 */
[----:B------:R-:W-:-:S04]  /*2b50*/  FFMA.FTZ R0, R27, R0, RZ ;  /* 0x000000001b007223 */ /* 0x000fc800000100ff */
[----:B------:R-:W-:Y:S02]  /*2b60*/  FFMA.FTZ R26, R31, R0, R31 ;  /* 0x000000001f1a7223 */ /* 0x000fe4000001001f */
.L_x_34:
[----:B------:R-:W-:Y:S05]  /*2b70*/  BSYNC B0 ;  /* 0x0000000000007941 */ /* 0x000fea0003800000 */
.L_x_32:
        /* <DEDUP_REMOVED lines=17> */
.L_x_36:
[----:B------:R-:W-:Y:S01]  /*2c90*/  IMAD.MOV.U32 R0, RZ, RZ, 0x3c80f082 ;  /* 0x3c80f082ff007424 */ /* 0x000fe200078e00ff */
[----:B------:R-:W-:-:S04]  /*2ca0*/  FMUL R27, R31, R31 ;  /* 0x0000001f1f1b7220 */ /* 0x000fc80000400000 */
[----:B------:R-:W-:-:S04]  /*2cb0*/  FFMA.FTZ R0, R27, R0, -0.052303962409496307373 ;  /* 0xbd563cae1b007423 */ /* 0x000fc80000010000 */
[----:B------:R-:W-:-:S04]  /*2cc0*/  FFMA.FTZ R0, R27, R0, 0.1331529766321182251 ;  /* 0x3e0859411b007423 */ /* 0x000fc80000010000 */
[----:B------:R-:W-:-:S04]  /*2cd0*/  FFMA.FTZ R0, R27, R0, -0.33332768082618713379 ;  /* 0xbeaaa9ed1b007423 */ /* 0x000fc80000010000 */
[----:B------:R-:W-:-:S04]  /*2ce0*/  FFMA.FTZ R0, R27, R0, RZ ;  /* 0x000000001b007223 */ /* 0x000fc800000100ff */
[----:B------:R-:W-:Y:S02]  /*2cf0*/  FFMA.FTZ R27, R31, R0, R31 ;  /* 0x000000001f1b7223 */ /* 0x000fe4000001001f */
.L_x_37:
[----:B------:R-:W-:Y:S05]  /*2d00*/  BSYNC B0 ;  /* 0x0000000000007941 */ /* 0x000fea0003800000 */
.L_x_35:
        /* <DEDUP_REMOVED lines=16> */
.L_x_39:
[----:B------:R-:W-:Y:S01]  /*2e10*/  MOV R0, 0x3c80f082 ;  /* 0x3c80f08200007802 */ /* 0x000fe20000000f00 */
[----:B------:R-:W-:-:S04]  /*2e20*/  FMUL R29, R33, R33 ;  /* 0x00000021211d7220 */ /* 0x000fc80000400000 */
[----:B------:R-:W-:-:S04]  /*2e30*/  FFMA.FTZ R0, R29, R0, -0.052303962409496307373 ;  /* 0xbd563cae1d007423 */ /* 0x000fc80000010000 */
[----:B------:R-:W-:-:S04]  /*2e40*/  FFMA.FTZ R0, R29, R0, 0.1331529766321182251 ;  /* 0x3e0859411d007423 */ /* 0x000fc80000010000 */
[----:B------:R-:W-:-:S04]  /*2e50*/  FFMA.FTZ R0, R29, R0, -0.33332768082618713379 ;  /* 0xbeaaa9ed1d007423 */ /* 0x000fc80000010000 */
[----:B------:R-:W-:-:S04]  /*2e60*/  FFMA.FTZ R0, R29, R0, RZ ;  /* 0x000000001d007223 */ /* 0x000fc800000100ff */
[----:B------:R-:W-:Y:S02]  /*2e70*/  FFMA.FTZ R28, R33, R0, R33 ;  /* 0x00000000211c7223 */ /* 0x000fe40000010021 */
.L_x_40:
[----:B------:R-:W-:Y:S05]  /*2e80*/  BSYNC B0 ;  /* 0x0000000000007941 */ /* 0x000fea0003800000 */
.L_x_38:
[----:B------:R-:W-:Y:S01]  /*2e90*/  FMUL R31, R31, 0.79788458347320556641 ;  /* 0x3f4c422a1f1f7820 */ /* 0x000fe20000400000 */
[----:B------:R-:W-:Y:S01]  /*2ea0*/  FMUL R29, R5, 0.5 ;  /* 0x3f000000051d7820 */ /* 0x000fe20000400000 */
[----:B------:R-:W-:Y:S01]  /*2eb0*/  FMUL R5, R6, 0.5 ;  /* 0x3f00000006057820 */ /* 0x000fe20000400000 */
[C---:B-----5:R-:W-:Y:S01]  /*2ec0*/  PRMT R0, R12.reuse, 0x7632, R0 ;  /* 0x000076320c007816 */ /* 0x060fe20000000000 */
[----:B------:R-:W-:Y:S01]  /*2ed0*/  FADD.FTZ R33, |R31|, -RZ ;  /* 0x800000ff1f217221 */ /* 0x000fe20000010200 */
[----:B------:R-:W-:Y:S01]  /*2ee0*/  IMAD.U32 R32, R12, 0x10000, RZ ;  /* 0x000100000c207824 */ /* 0x000fe200078e00ff */
[C---:B------:R-:W-:Y:S01]  /*2ef0*/  PRMT R6, R13.reuse, 0x7632, R6 ;  /* 0x000076320d067816 */ /* 0x040fe20000000006 */
[----:B------:R-:W-:Y:S01]  /*2f00*/  IMAD.U32 R36, R13, 0x10000, RZ ;  /* 0x000100000d247824 */ /* 0x000fe200078e00ff */
[----:B------:R-:W-:Y:S01]  /*2f10*/  PRMT R12, R14, 0x7632, R12 ;  /* 0x000076320e0c7816 */ /* 0x000fe2000000000c */
[----:B------:R-:W-:Y:S01]  /*2f20*/  BSSY B0, `(.L_x_41) ;  /* 0x0000021000007945 */ /* 0x000fe20003800000 */
[----:B------:R-:W-:Y:S01]  /*2f30*/  FSETP.GE.AND P3, PT, R33, 0.60000002384185791016, PT ;  /* 0x3f19999a2100780b */ /* 0x000fe20003f66000 */
[----:B------:R-:W-:Y:S01]  /*2f40*/  FMUL R30, R4, 0.5 ;  /* 0x3f000000041e7820 */ /* 0x000fe20000400000 */
[----:B------:R-:W-:Y:S01]  /*2f50*/  PRMT R13, R15, 0x7632, R13 ;  /* 0x000076320f0d7816 */ /* 0x000fe2000000000d */
[----:B------:R-:W-:Y:S01]  /*2f60*/  IMAD.U32 R38, R6, 0x10000, RZ ;  /* 0x0001000006267824 */ /* 0x000fe200078e00ff */
[----:B------:R-:W-:Y:S01]  /*2f70*/  FMUL R7, R7, 0.5 ;  /* 0x3f00000007077820 */ /* 0x000fe20000400000 */
[----:B------:R-:W-:Y:S01]  /*2f80*/  FMUL R8, R8, 0.5 ;  /* 0x3f00000008087820 */ /* 0x000fe20000400000 */
[----:B------:R-:W-:Y:S01]  /*2f90*/  FMUL R9, R9, 0.5 ;  /* 0x3f00000009097820 */ /* 0x000fe20000400000 */
[----:B------:R-:W-:Y:S01]  /*2fa0*/  FMUL R10, R10, 0.5 ;  /* 0x3f0000000a0a7820 */ /* 0x000fe20000400000 */
[----:B------:R-:W-:Y:S01]  /*2fb0*/  FMUL R11, R11, 0.5 ;  /* 0x3f0000000b0b7820 */ /* 0x000fe20000400000 */
[----:B------:R-:W-:Y:S01]  /*2fc0*/  IMAD.U32 R14, R14, 0x10000, RZ ;  /* 0x000100000e0e7824 */ /* 0x000fe200078e00ff */
[----:B------:R-:W-:Y:S01]  /*2fd0*/  SHF.L.U32 R34, R0, 0x10, RZ ;  /* 0x0000001000227819 */ /* 0x000fe200000006ff */
[----:B------:R-:W-:-:S02]  /*2fe0*/  IMAD.U32 R4, R15, 0x10000, RZ ;  /* 0x000100000f047824 */ /* 0x000fc400078e00ff */
[----:B------:R-:W-:Y:S02]  /*2ff0*/  IMAD.U32 R12, R12, 0x10000, RZ ;  /* 0x000100000c0c7824 */ /* 0x000fe400078e00ff */
[----:B------:R-:W-:Y:S01]  /*3000*/  IMAD.U32 R6, R13, 0x10000, RZ ;  /* 0x000100000d067824 */ /* 0x000fe200078e00ff */
        /* <DEDUP_REMOVED lines=11> */
.L_x_42:
[----:B------:R-:W-:Y:S01]  /*30c0*/  MOV R0, 0x3c80f082 ;  /* 0x3c80f08200007802 */ /* 0x000fe20000000f00 */
[----:B------:R-:W-:-:S04]  /*30d0*/  FMUL R13, R31, R31 ;  /* 0x0000001f1f0d7220 */ /* 0x000fc80000400000 */
[----:B------:R-:W-:-:S04]  /*30e0*/  FFMA.FTZ R0, R13, R0, -0.052303962409496307373 ;  /* 0xbd563cae0d007423 */ /* 0x000fc80000010000 */
[----:B------:R-:W-:-:S04]  /*30f0*/  FFMA.FTZ R0, R13, R0, 0.1331529766321182251 ;  /* 0x3e0859410d007423 */ /* 0x000fc80000010000 */
[----:B------:R-:W-:-:S04]  /*3100*/  FFMA.FTZ R0, R13, R0, -0.33332768082618713379 ;  /* 0xbeaaa9ed0d007423 */ /* 0x000fc80000010000 */
[----:B------:R-:W-:-:S04]  /*3110*/  FFMA.FTZ R0, R13, R0, RZ ;  /* 0x000000000d007223 */ /* 0x000fc800000100ff */
[----:B------:R-:W-:Y:S02]  /*3120*/  FFMA.FTZ R0, R0, R31, R31 ;  /* 0x0000001f00007223 */ /* 0x000fe4000001001f */
.L_x_43:
[----:B------:R-:W-:Y:S05]  /*3130*/  BSYNC B0 ;  /* 0x0000000000007941 */ /* 0x000fea0003800000 */
.L_x_41:
[----:B------:R-:W-:Y:S01]  /*3140*/  FADD R13, R22, 1 ;  /* 0x3f800000160d7421 */ /* 0x000fe20000000000 */
[----:B------:R-:W-:Y:S01]  /*3150*/  FADD R22, R23, 1 ;  /* 0x3f80000017167421 */ /* 0x000fe20000000000 */
[----:B------:R-:W-:Y:S01]  /*3160*/  FADD R24, R24, 1 ;  /* 0x3f80000018187421 */ /* 0x000fe20000000000 */
[----:B------:R-:W-:Y:S01]  /*3170*/  FADD R0, R0, 1 ;  /* 0x3f80000000007421 */ /* 0x000fe20000000000 */
[----:B------:R-:W-:Y:S01]  /*3180*/  @P1 FMUL R32, R13, R30 ;  /* 0x0000001e0d201220 */ /* 0x000fe20000400000 */
[----:B------:R-:W-:Y:S01]  /*3190*/  @P1 FMUL R34, R22, R29 ;  /* 0x0000001d16221220 */ /* 0x000fe20000400000 */
[----:B------:R-:W-:Y:S01]  /*31a0*/  FADD R22, R25, 1 ;  /* 0x3f80000019167421 */ /* 0x000fe20000000000 */
[----:B------:R-:W-:Y:S01]  /*31b0*/  @P1 FMUL R36, R24, R5 ;  /* 0x0000000518241220 */ /* 0x000fe20000400000 */
[C---:B------:R-:W-:Y:S01]  /*31c0*/  FMUL R13, R17.reuse, R32 ;  /* 0x00000020110d7220 */ /* 0x040fe20000400000 */
[C---:B------:R-:W-:Y:S01]  /*31d0*/  FMUL R15, R17.reuse, R34 ;  /* 0x00000022110f7220 */ /* 0x040fe20000400000 */
[----:B------:R-:W-:Y:S01]  /*31e0*/  @P1 FMUL R38, R22, R7 ;  /* 0x0000000716261220 */ /* 0x000fe20000400000 */
[C---:B------:R-:W-:Y:S01]  /*31f0*/  FMUL R23, R17.reuse, R36 ;  /* 0x0000002411177220 */ /* 0x040fe20000400000 */
[----:B------:R-:W-:Y:S01]  /*3200*/  FADD R5, R26, 1 ;  /* 0x3f8000001a057421 */ /* 0x000fe20000000000 */
[----:B------:R-:W-:Y:S01]  /*3210*/  @P1 FMUL R6, R0, R11 ;  /* 0x0000000b00061220 */ /* 0x000fe20000400000 */
[----:B------:R-:W-:Y:S01]  /*3220*/  FMUL R7, R17, R38 ;  /* 0x0000002611077220 */ /* 0x000fe20000400000 */
[----:B------:R-:W0:Y:S01]  /*3230*/  FRND R15, R15 ;  /* 0x0000000f000f7307 */ /* 0x000e220000201000 */
[----:B------:R-:W-:Y:S01]  /*3240*/  @P1 FMUL R14, R5, R8 ;  /* 0x00000008050e1220 */ /* 0x000fe20000400000 */
[----:B------:R-:W-:Y:S01]  /*3250*/  FADD R8, R27, 1 ;  /* 0x3f8000001b087421 */ /* 0x000fe20000000000 */
[----:B------:R-:W-:Y:S01]  /*3260*/  FADD R5, R28, 1 ;  /* 0x3f8000001c057421 */ /* 0x000fe20000000000 */
[C---:B------:R-:W-:Y:S01]  /*3270*/  FMUL R6, R17.reuse, R6 ;  /* 0x0000000611067220 */ /* 0x040fe20000400000 */
[----:B------:R-:W-:Y:S01]  /*3280*/  FMUL R14, R17, R14 ;  /* 0x0000000e110e7220 */ /* 0x000fe20000400000 */
[----:B------:R-:W-:Y:S01]  /*3290*/  @P1 FMUL R12, R8, R9 ;  /* 0x00000009080c1220 */ /* 0x000fe20000400000 */
[----:B------:R-:W-:Y:S01]  /*32a0*/  @P1 FMUL R4, R5, R10 ;  /* 0x0000000a05041220 */ /* 0x000fe20000400000 */
[----:B------:R-:W1:Y:S02]  /*32b0*/  FRND R7, R7 ;  /* 0x0000000700077307 */ /* 0x000e640000201000 */
[C---:B------:R-:W-:Y:S01]  /*32c0*/  FMUL R12, R17.reuse, R12 ;  /* 0x0000000c110c7220 */ /* 0x040fe20000400000 */
[----:B------:R-:W-:-:S05]  /*32d0*/  FMUL R4, R17, R4 ;  /* 0x0000000411047220 */ /* 0x000fca0000400000 */
[----:B------:R-:W2:Y:S01]  /*32e0*/  FRND R23, R23 ;  /* 0x0000001700177307 */ /* 0x000ea20000201000 */
[----:B0-----:R-:W-:-:S07]  /*32f0*/  FSETP.GT.AND P4, PT, R15, -127, PT ;  /* 0xc2fe00000f00780b */ /* 0x001fce0003f84000 */
[----:B------:R-:W0:Y:S01]  /*3300*/  FRND R13, R13 ;  /* 0x0000000d000d7307 */ /* 0x000e220000201000 */
[C---:B-1----:R-:W-:Y:S02]  /*3310*/  FSETP.GT.AND P3, PT, R7.reuse, -127, PT ;  /* 0xc2fe00000700780b */ /* 0x042fe40003f64000 */
[----:B------:R-:W-:Y:S02]  /*3320*/  FSETP.NAN.AND P5, PT, R7, R7, PT ;  /* 0x000000070700720b */ /* 0x000fe40003fa8000 */
[----:B--2---:R-:W-:-:S03]  /*3330*/  FSETP.GT.AND P1, PT, R23, -127, PT ;  /* 0xc2fe00001700780b */ /* 0x004fc60003f24000 */
[----:B------:R-:W1:Y:S06]  /*3340*/  FRND R6, R6 ;  /* 0x0000000600067307 */ /* 0x000e6c0000201000 */
[----:B------:R-:W-:Y:S02]  /*3350*/  @!P3 FSEL R7, R7, -127, P5 ;  /* 0xc2fe00000707b808 */ /* 0x000fe40002800000 */
[----:B------:R-:W-:Y:S01]  /*3360*/  FSETP.NAN.AND P5, PT, R23, R23, PT ;  /* 0x000000171700720b */ /* 0x000fe20003fa8000 */
[----:B------:R-:W2:Y:S01]  /*3370*/  FRND R4, R4 ;  /* 0x0000000400047307 */ /* 0x000ea20000201000 */
[----:B0-----:R-:W-:-:S02]  /*3380*/  FSETP.GT.AND P3, PT, R13, -127, PT ;  /* 0xc2fe00000d00780b */ /* 0x001fc40003f64000 */
[----:B------:R-:W-:Y:S02]  /*3390*/  @!P1 FSEL R23, R23, -127, P5 ;  /* 0xc2fe000017179808 */ /* 0x000fe40002800000 */
[----:B------:R-:W-:-:S03]  /*33a0*/  FSETP.NAN.AND P5, PT, R15, R15, PT ;  /* 0x0000000f0f00720b */ /* 0x000fc60003fa8000 */
[----:B------:R-:W0:Y:S01]  /*33b0*/  FRND R12, R12 ;  /* 0x0000000c000c7307 */ /* 0x000e220000201000 */
[----:B-1----:R-:W-:Y:S02]  /*33c0*/  FSETP.GT.AND P1, PT, R6, -127, PT ;  /* 0xc2fe00000600780b */ /* 0x002fe40003f24000 */
[----:B------:R-:W-:Y:S02]  /*33d0*/  @!P4 FSEL R15, R15, -127, P5 ;  /* 0xc2fe00000f0fc808 */ /* 0x000fe40002800000 */
[----:B------:R-:W-:-:S03]  /*33e0*/  FSETP.NAN.AND P4, PT, R13, R13, PT ;  /* 0x0000000d0d00720b */ /* 0x000fc60003f88000 */
[----:B------:R-:W1:Y:S01]  /*33f0*/  F2I.S16.TRUNC.NTZ R8, R7 ;  /* 0x0000000700087305 */ /* 0x000e62000020e900 */
[----:B------:R-:W-:Y:S02]  /*3400*/  @!P3 FSEL R13, R13, -127, P4 ;  /* 0xc2fe00000d0db808 */ /* 0x000fe40002000000 */
[----:B------:R-:W-:Y:S02]  /*3410*/  FSETP.GEU.AND P3, PT, R7, 127, PT ;  /* 0x42fe00000700780b */ /* 0x000fe40003f6e000 */
[----:B--2---:R-:W-:Y:S02]  /*3420*/  FSETP.GT.AND P5, PT, R4, -127, PT ;  /* 0xc2fe00000400780b */ /* 0x004fe40003fa4000 */
[----:B------:R-:W-:Y:S01]  /*3430*/  FSETP.NAN.AND P4, PT, R6, R6, PT ;  /* 0x000000060600720b */ /* 0x000fe20003f88000 */
[----:B------:R-:W2:Y:S01]  /*3440*/  FRND R14, R14 ;  /* 0x0000000e000e7307 */ /* 0x000ea20000201000 */
[----:B------:R-:W-:Y:S02]  /*3450*/  FSETP.NAN.AND P6, PT, R4, R4, PT ;  /* 0x000000040400720b */ /* 0x000fe40003fc8000 */
[----:B------:R-:W-:-:S02]  /*3460*/  @!P1 FSEL R6, R6, -127, P4 ;  /* 0xc2fe000006069808 */ /* 0x000fc40002000000 */
[----:B0-----:R-:W-:Y:S02]  /*3470*/  FSETP.GT.AND P1, PT, R12, -127, PT ;  /* 0xc2fe00000c00780b */ /* 0x001fe40003f24000 */
[----:B------:R-:W-:Y:S01]  /*3480*/  FSETP.NAN.AND P4, PT, R7, R7, PT ;  /* 0x000000070700720b */ /* 0x000fe20003f88000 */
[----:B------:R-:W0:Y:S01]  /*3490*/  F2I.S16.TRUNC.NTZ R9, R23 ;  /* 0x0000001700097305 */ /* 0x000e22000020e900 */
[----:B-1----:R-:W-:Y:S02]  /*34a0*/  LOP3.LUT R8, R8, 0xffff, RZ, 0xc0, !PT ;  /* 0x0000ffff08087812 */ /* 0x002fe400078ec0ff */
[----:B------:R-:W-:Y:S02]  /*34b0*/  @!P5 FSEL R4, R4, -127, P6 ;  /* 0xc2fe00000404d808 */ /* 0x000fe40003000000 */
[----:B------:R-:W-:Y:S02]  /*34c0*/  @P3 SEL R8, R8, 0x7f, P4 ;  /* 0x0000007f08083807 */ /* 0x000fe40002000000 */
[----:B------:R-:W-:Y:S01]  /*34d0*/  FSETP.GEU.AND P4, PT, R23, 127, PT ;  /* 0x42fe00001700780b */ /* 0x000fe20003f8e000 */
[----:B------:R-:W1:Y:S01]  /*34e0*/  F2I.S16.TRUNC.NTZ R0, R15 ;  /* 0x0000000f00007305 */ /* 0x000e62000020e900 */
[----:B--2---:R-:W-:-:S02]  /*34f0*/  FSETP.GT.AND P5, PT, R14, -127, PT ;  /* 0xc2fe00000e00780b */ /* 0x004fc40003fa4000 */
[----:B------:R-:W-:Y:S02]  /*3500*/  FSETP.NAN.AND P3, PT, R12, R12, PT ;  /* 0x0000000c0c00720b */ /* 0x000fe40003f68000 */
[----:B------:R-:W-:Y:S02]  /*3510*/  FSETP.NAN.AND P6, PT, R14, R14, PT ;  /* 0x0000000e0e00720b */ /* 0x000fe40003fc8000 */
[----:B------:R-:W-:Y:S01]  /*3520*/  @!P1 FSEL R12, R12, -127, P3 ;  /* 0xc2fe00000c0c9808 */ /* 0x000fe20001800000 */
[----:B------:R-:W2:Y:S01]  /*3530*/  F2I.S16.TRUNC.NTZ R5, R13 ;  /* 0x0000000d00057305 */ /* 0x000ea2000020e900 */
[----:B------:R-:W-:Y:S02]  /*3540*/  FSETP.GEU.AND P1, PT, R15, 127, PT ;  /* 0x42fe00000f00780b */ /* 0x000fe40003f2e000 */
[----:B------:R-:W-:Y:S02]  /*3550*/  FSETP.NAN.AND P3, PT, R23, R23, PT ;  /* 0x000000171700720b */ /* 0x000fe40003f68000 */
[----:B0-----:R-:W-:-:S02]  /*3560*/  LOP3.LUT R9, R9, 0xffff, RZ, 0xc0, !PT ;  /* 0x0000ffff09097812 */ /* 0x001fc400078ec0ff */
[----:B------:R-:W-:Y:S01]  /*3570*/  @!P5 FSEL R14, R14, -127, P6 ;  /* 0xc2fe00000e0ed808 */ /* 0x000fe20003000000 */
[----:B------:R-:W0:Y:S01]  /*3580*/  F2I.S16.TRUNC.NTZ R11, R6 ;  /* 0x00000006000b7305 */ /* 0x000e22000020e900 */
[----:B------:R-:W-:Y:S02]  /*3590*/  @P4 SEL R9, R9, 0x7f, P3 ;  /* 0x0000007f09094807 */ /* 0x000fe40001800000 */
[----:B------:R-:W-:Y:S02]  /*35a0*/  FSETP.GEU.AND P4, PT, R13, 127, PT ;  /* 0x42fe00000d00780b */ /* 0x000fe40003f8e000 */
[----:B------:R-:W-:Y:S02]  /*35b0*/  FSETP.GEU.AND P3, PT, R6, 127, PT ;  /* 0x42fe00000600780b */ /* 0x000fe40003f6e000 */
[----:B------:R-:W-:Y:S01]  /*35c0*/  FSETP.NAN.AND P5, PT, R15, R15, PT ;  /* 0x0000000f0f00720b */ /* 0x000fe20003fa8000 */
[----:B------:R-:W3:Y:S01]  /*35d0*/  F2I.S16.TRUNC.NTZ R22, R4 ;  /* 0x0000000400167305 */ /* 0x000ee2000020e900 */
[----:B-1----:R-:W-:-:S02]  /*35e0*/  LOP3.LUT R0, R0, 0xffff, RZ, 0xc0, !PT ;  /* 0x0000ffff00007812 */ /* 0x002fc400078ec0ff */
[----:B------:R-:W-:Y:S02]  /*35f0*/  FSETP.NAN.AND P6, PT, R13, R13, PT ;  /* 0x0000000d0d00720b */ /* 0x000fe40003fc8000 */
[----:B------:R-:W-:Y:S02]  /*3600*/  @P1 SEL R0, R0, 0x7f, P5 ;  /* 0x0000007f00001807 */ /* 0x000fe40002800000 */
[----:B------:R-:W-:Y:S01]  /*3610*/  FSETP.GEU.AND P1, PT, R4, 127, PT ;  /* 0x42fe00000400780b */ /* 0x000fe20003f2e000 */
[----:B------:R-:W1:Y:S01]  /*3620*/  F2I.S16.TRUNC.NTZ R7, R12 ;  /* 0x0000000c00077305 */ /* 0x000e62000020e900 */
[----:B--2---:R-:W-:Y:S02]  /*3630*/  LOP3.LUT R5, R5, 0xffff, RZ, 0xc0, !PT ;  /* 0x0000ffff05057812 */ /* 0x004fe400078ec0ff */
[----:B------:R-:W-:Y:S02]  /*3640*/  FSETP.NAN.AND P5, PT, R6, R6, PT ;  /* 0x000000060600720b */ /* 0x000fe40003fa8000 */
[----:B0-----:R-:W-:-:S02]  /*3650*/  LOP3.LUT R11, R11, 0xffff, RZ, 0xc0, !PT ;  /* 0x0000ffff0b0b7812 */ /* 0x001fc400078ec0ff */
[----:B------:R-:W-:Y:S01]  /*3660*/  @P4 SEL R5, R5, 0x7f, P6 ;  /* 0x0000007f05054807 */ /* 0x000fe20003000000 */
[----:B------:R-:W0:Y:S01]  /*3670*/  F2I.S16.TRUNC.NTZ R10, R14 ;  /* 0x0000000e000a7305 */ /* 0x000e22000020e900 */
[----:B------:R-:W-:Y:S02]  /*3680*/  @P3 SEL R11, R11, 0x7f, P5 ;  /* 0x0000007f0b0b3807 */ /* 0x000fe40002800000 */
[----:B------:R-:W-:Y:S02]  /*3690*/  FSETP.GEU.AND P4, PT, R12, 127, PT ;  /* 0x42fe00000c00780b */ /* 0x000fe40003f8e000 */
[----:B------:R-:W-:Y:S02]  /*36a0*/  FSETP.GEU.AND P3, PT, R14, 127, PT ;  /* 0x42fe00000e00780b */ /* 0x000fe40003f6e000 */
[----:B------:R-:W-:Y:S02]  /*36b0*/  FSETP.NAN.AND P6, PT, R4, R4, PT ;  /* 0x000000040400720b */ /* 0x000fe40003fc8000 */
[----:B---3--:R-:W-:-:S02]  /*36c0*/  LOP3.LUT R22, R22, 0xffff, RZ, 0xc0, !PT ;  /* 0x0000ffff16167812 */ /* 0x008fc400078ec0ff */
[----:B------:R-:W-:Y:S02]  /*36d0*/  FSETP.NAN.AND P5, PT, R12, R12, PT ;  /* 0x0000000c0c00720b */ /* 0x000fe40003fa8000 */
[----:B------:R-:W-:Y:S02]  /*36e0*/  @P1 SEL R22, R22, 0x7f, P6 ;  /* 0x0000007f16161807 */ /* 0x000fe40003000000 */
[----:B------:R-:W-:Y:S02]  /*36f0*/  IADD3 R21, P1, R21, 0x1000, RZ ;  /* 0x0000100015157810 */ /* 0x000fe40007f3e0ff */
[----:B------:R-:W-:Y:S02]  /*3700*/  FSETP.NAN.AND P6, PT, R14, R14, PT ;  /* 0x0000000e0e00720b */ /* 0x000fe40003fc8000 */
[----:B-1----:R-:W-:Y:S01]  /*3710*/  LOP3.LUT R7, R7, 0xffff, RZ, 0xc0, !PT ;  /* 0x0000ffff07077812 */ /* 0x002fe200078ec0ff */
[----:B------:R-:W-:Y:S01]  /*3720*/  IMAD.IADD R6, R18, 0x1, R21 ;  /* 0x0000000112067824 */ /* 0x000fe200078e0215 */
[----:B0-----:R-:W-:Y:S01]  /*3730*/  LOP3.LUT R10, R10, 0xffff, RZ, 0xc0, !PT ;  /* 0x0000ffff0a0a7812 */ /* 0x001fe200078ec0ff */
[----:B------:R-:W-:Y:S01]  /*3740*/  IMAD.X R20, RZ, RZ, R20, P1 ;  /* 0x000000ffff147224 */ /* 0x000fe200008e0614 */
[----:B------:R-:W-:-:S02]  /*3750*/  @P4 SEL R7, R7, 0x7f, P5 ;  /* 0x0000007f07074807 */ /* 0x000fc40002800000 */
[----:B------:R-:W-:Y:S02]  /*3760*/  @P3 SEL R10, R10, 0x7f, P6 ;  /* 0x0000007f0a0a3807 */ /* 0x000fe40003000000 */
[----:B------:R-:W-:Y:S02]  /*3770*/  PRMT R8, R9, 0x3340, R8 ;  /* 0x0000334009087816 */ /* 0x000fe40000000008 */
[----:B------:R-:W-:Y:S02]  /*3780*/  PRMT R5, R5, 0x3340, R0 ;  /* 0x0000334005057816 */ /* 0x000fe40000000000 */
[----:B------:R-:W-:Y:S02]  /*3790*/  PRMT R11, R22, 0x3340, R11 ;  /* 0x00003340160b7816 */ /* 0x000fe4000000000b */
[----:B------:R-:W-:Y:S02]  /*37a0*/  IADD3 R4, P3, R6, c[0x0][0x180], RZ ;  /* 0x0000600006047a10 */ /* 0x000fe40007f7e0ff */
[----:B------:R-:W-:-:S02]  /*37b0*/  PRMT R10, R10, 0x3340, R7 ;  /* 0x000033400a0a7816 */ /* 0x000fc40000000007 */
[----:B------:R-:W-:Y:S02]  /*37c0*/  PRMT R8, R5, 0x5410, R8 ;  /* 0x0000541005087816 */ /* 0x000fe40000000008 */
[----:B------:R-:W-:Y:S02]  /*37d0*/  LEA.HI.X.SX32 R5, R6, c[0x0][0x184], 0x1, P3 ;  /* 0x0000610006057a11 */ /* 0x000fe400018f0eff */
[----:B------:R-:W-:-:S05]  /*37e0*/  PRMT R9, R10, 0x5410, R11 ;  /* 0x000054100a097816 */ /* 0x000fca000000000b */
[----:B------:R0:W-:Y:S01]  /*37f0*/  @P0 STG.E.64 [R4.64], R8 ;  /* 0x0000000804000986 */ /* 0x0001e2000c101b04 */
[----:B------:R-:W-:-:S04]  /*3800*/  ISETP.GE.U32.AND P0, PT, R21, 0x2c00, PT ;  /* 0x00002c001500780c */ /* 0x000fc80003f06070 */
[----:B------:R-:W-:-:S13]  /*3810*/  ISETP.GE.U32.AND.EX P0, PT, R20, RZ, PT, P0 ;  /* 0x000000ff1400720c */ /* 0x000fda0003f06100 */
[----:B------:R-:W-:Y:S05]  /*3820*/  @P0 EXIT ;  /* 0x000000000000094d */ /* 0x000fea0003800000 */
[----:B0-----:R-:W-:Y:S05]  /*3830*/  BRA `(.L_x_44) ;  /* 0xffffe95000007947 */ /* 0x001fea000383ffff */
.L_x_45:
[----:B------:R-:W-:-:S00]  /*3840*/  BRA `(.L_x_45) ;  /* 0xfffffff000007947 */ /* 0x000fc0000383ffff */
[----:B------:R-:W-:-:S00]  /*3850*/  NOP ;  /* 0x0000000000007918 */ /* 0x000fc00000000000 */
        /* <DEDUP_REMOVED lines=10> */
.L_x_46:


//--------------------- .nv.global.init           --------------------------
	.section	.nv.global.init,"aw",@progbits
.nv.global.init:
	.type		_$_str,@object
	.size		_$_str,(.L_0 - _$_str)
_$_str:
        /*0000*/ 	.byte	0x5f, 0x5f, 0x43, 0x55, 0x44, 0x41, 0x5f, 0x46, 0x54, 0x5a, 0x00
.L_0:


//--------------------- .nv.shared.triton_red_fused__to_copy_add_amax_amin_cat_clamp_mul_reciprocal_7 --------------------------
	.section	.nv.shared.triton_red_fused__to_copy_add_amax_amin_cat_clamp_mul_reciprocal_7,"aw",@nobits
	.sectionflags	@""
	.align	16
